// auto-generated by cutlass_sweep.gemm — config: {"arch": "sm_90", "cluster_m": 2, "cluster_n": 1, "dtype": "fp16", "dtype_b": "fp16", "layout": "nt", "stages": 0, "tile_k": 32, "tile_m": 128, "tile_n": 160}
#include "cutlass/cutlass.h"
#include "cutlass/gemm/collective/collective_builder.hpp"
#include "cutlass/gemm/device/gemm_universal_adapter.h"
#include "cutlass/gemm/kernel/gemm_universal.hpp"
#include "cutlass/epilogue/collective/collective_builder.hpp"

using ElemA = cutlass::half_t;
using ElemB = cutlass::half_t;
using ElemCD = cutlass::half_t;
using Acc  = float;
using TileShape    = cute::Shape<cute::_128, cute::_160, cute::_32>;
using ClusterShape = cute::Shape<cute::_2, cute::_1, cute::_1>;

using CollectiveEpilogue = typename cutlass::epilogue::collective::CollectiveBuilder<
    cutlass::arch::Sm90, cutlass::arch::OpClassTensorOp,
    TileShape, ClusterShape,
    cutlass::epilogue::collective::EpilogueTileAuto,
    Acc, Acc,
    ElemCD, cutlass::layout::RowMajor, 128 / cutlass::sizeof_bits<ElemCD>::value,
    ElemCD, cutlass::layout::RowMajor, 128 / cutlass::sizeof_bits<ElemCD>::value,
    cutlass::epilogue::collective::EpilogueScheduleAuto
  >::CollectiveOp;

using CollectiveMainloop = typename cutlass::gemm::collective::CollectiveBuilder<
    cutlass::arch::Sm90, cutlass::arch::OpClassTensorOp,
    ElemA, cutlass::layout::RowMajor, 128 / cutlass::sizeof_bits<ElemA>::value,
    ElemB, cutlass::layout::ColumnMajor, 128 / cutlass::sizeof_bits<ElemB>::value,
    Acc,
    TileShape, ClusterShape,
    cutlass::gemm::collective::StageCountAutoCarveout<static_cast<int>(sizeof(typename CollectiveEpilogue::SharedStorage))>,
    cutlass::gemm::collective::KernelScheduleAuto
  >::CollectiveOp;

using GemmKernel = cutlass::gemm::kernel::GemmUniversal<
    cute::Shape<int,int,int,int>,
    CollectiveMainloop,
    CollectiveEpilogue
>;
using Gemm = cutlass::gemm::device::GemmUniversalAdapter<GemmKernel>;

// Force the device kernel symbol into the cubin without needing a host main.
auto* _anchor = &cutlass::device_kernel<GemmKernel>;


// ===== COMPILED SASS (sm_90a) =====

	.target	sm_90a

	.elftype	@"ET_EXEC"


//--------------------- .note.nv.tkinfo           --------------------------
	.section	.note.nv.tkinfo,"",@"SHT_NOTE"
	.sectionflags	@"SHF_NOTE_NV_TKINFO"
	.tkinfo
        /*0018*/ 	.word	0x00000002
        /*0030*/ 	.string	""
        /*0030*/ 	.string	"ptxas"
        /*0030*/ 	.string	"Cuda compilation tools, release 13.0, V13.0.88"
        /*0030*/ 	.string	"Build cuda_13.0.r13.0/compiler.36424714_0"
        /*0030*/ 	.string	"-arch sm_90a -m 64 "



//--------------------- .note.nv.cuinfo           --------------------------
	.section	.note.nv.cuinfo,"",@"SHT_NOTE"
	.sectionflags	@"SHF_NOTE_NV_CUINFO"
        /*0018*/ 	.short	0x0002
        /*001a*/ 	.short	0x005a
        /*001c*/ 	.short	0x0082
	.zero		2


//--------------------- .nv.info                  --------------------------
	.section	.nv.info,"",@"SHT_CUDA_INFO"
	.align	4


	//----- nvinfo : EIATTR_REGCOUNT
	.align		4
        /*0000*/ 	.byte	0x04, 0x2f
        /*0002*/ 	.short	(.L_15 - .L_14)
	.align		4
.L_14:
        /*0004*/ 	.word	index@(_ZN7cutlass13device_kernelINS_4gemm6kernel13GemmUniversalIN4cute5tupleIJiiiiEEENS1_10collective13CollectiveMmaINS1_34MainloopSm90TmaGmmaWarpSpecializedILi12ENS5_IJNS4_1CILi2EEENSA_ILi1EEESC_EEENS1_35KernelTmaWarpSpecializedCooperativeEEENS5_IJNSA_ILi128EEENSA_ILi160EEENSA_ILi32EEEEEENS_6half_tENS5_IJlSC_lEEESK_SL_NS4_8TiledMMAINS4_8MMA_AtomIJNS4_4SM904GMMA25MMA_64x32x16_F32F16F16_SSILNSP_5MajorE0ELSR_0ELNSP_7ScaleInE1ELSS_1EEEEEENS4_6LayoutISD_NS5_IJSC_NSA_ILi0EEESW_EEEEENS5_IJNS4_10UnderscoreESZ_SZ_EEEEENS4_13SM90_TMA_LOADENS4_14ComposedLayoutINS4_7SwizzleILi2ELi4ELi3EEENS4_18smem_ptr_flag_bitsILi16EEENSV_INS5_IJNSA_ILi8EEESI_EEENS5_IJSI_SC_EEEEEEEvNS4_8identityENS4_23SM90_TMA_LOAD_MULTICASTES1C_vS1D_EENS_8epilogue10collective6detail29Sm90TmaWarpSpecializedAdapterINS1H_15DefaultEpilogueISK_SL_SL_NS1G_6thread17LinearCombinationISK_Li1EffLNS1L_9ScaleType4KindE0ELNS_15FloatRoundStyleE2ESK_EENS1_15EpilogueDefaultEEEEEvvEEEEvNT_6ParamsE)
        /*0008*/ 	.word	0x000000a8


	//----- nvinfo : EIATTR_FRAME_SIZE
	.align		4
.L_15:
        /*000c*/ 	.byte	0x04, 0x11
        /*000e*/ 	.short	(.L_17 - .L_16)
	.align		4
.L_16:
        /*0010*/ 	.word	index@(_ZN7cutlass13device_kernelINS_4gemm6kernel13GemmUniversalIN4cute5tupleIJiiiiEEENS1_10collective13CollectiveMmaINS1_34MainloopSm90TmaGmmaWarpSpecializedILi12ENS5_IJNS4_1CILi2EEENSA_ILi1EEESC_EEENS1_35KernelTmaWarpSpecializedCooperativeEEENS5_IJNSA_ILi128EEENSA_ILi160EEENSA_ILi32EEEEEENS_6half_tENS5_IJlSC_lEEESK_SL_NS4_8TiledMMAINS4_8MMA_AtomIJNS4_4SM904GMMA25MMA_64x32x16_F32F16F16_SSILNSP_5MajorE0ELSR_0ELNSP_7ScaleInE1ELSS_1EEEEEENS4_6LayoutISD_NS5_IJSC_NSA_ILi0EEESW_EEEEENS5_IJNS4_10UnderscoreESZ_SZ_EEEEENS4_13SM90_TMA_LOADENS4_14ComposedLayoutINS4_7SwizzleILi2ELi4ELi3EEENS4_18smem_ptr_flag_bitsILi16EEENSV_INS5_IJNSA_ILi8EEESI_EEENS5_IJSI_SC_EEEEEEEvNS4_8identityENS4_23SM90_TMA_LOAD_MULTICASTES1C_vS1D_EENS_8epilogue10collective6detail29Sm90TmaWarpSpecializedAdapterINS1H_15DefaultEpilogueISK_SL_SL_NS1G_6thread17LinearCombinationISK_Li1EffLNS1L_9ScaleType4KindE0ELNS_15FloatRoundStyleE2ESK_EENS1_15EpilogueDefaultEEEEEvvEEEEvNT_6ParamsE)
        /*0014*/ 	.word	0x00000000


	//----- nvinfo : EIATTR_MIN_STACK_SIZE
	.align		4
.L_17:
        /*0018*/ 	.byte	0x04, 0x12
        /*001a*/ 	.short	(.L_19 - .L_18)
	.align		4
.L_18:
        /*001c*/ 	.word	index@(_ZN7cutlass13device_kernelINS_4gemm6kernel13GemmUniversalIN4cute5tupleIJiiiiEEENS1_10collective13CollectiveMmaINS1_34MainloopSm90TmaGmmaWarpSpecializedILi12ENS5_IJNS4_1CILi2EEENSA_ILi1EEESC_EEENS1_35KernelTmaWarpSpecializedCooperativeEEENS5_IJNSA_ILi128EEENSA_ILi160EEENSA_ILi32EEEEEENS_6half_tENS5_IJlSC_lEEESK_SL_NS4_8TiledMMAINS4_8MMA_AtomIJNS4_4SM904GMMA25MMA_64x32x16_F32F16F16_SSILNSP_5MajorE0ELSR_0ELNSP_7ScaleInE1ELSS_1EEEEEENS4_6LayoutISD_NS5_IJSC_NSA_ILi0EEESW_EEEEENS5_IJNS4_10UnderscoreESZ_SZ_EEEEENS4_13SM90_TMA_LOADENS4_14ComposedLayoutINS4_7SwizzleILi2ELi4ELi3EEENS4_18smem_ptr_flag_bitsILi16EEENSV_INS5_IJNSA_ILi8EEESI_EEENS5_IJSI_SC_EEEEEEEvNS4_8identityENS4_23SM90_TMA_LOAD_MULTICASTES1C_vS1D_EENS_8epilogue10collective6detail29Sm90TmaWarpSpecializedAdapterINS1H_15DefaultEpilogueISK_SL_SL_NS1G_6thread17LinearCombinationISK_Li1EffLNS1L_9ScaleType4KindE0ELNS_15FloatRoundStyleE2ESK_EENS1_15EpilogueDefaultEEEEEvvEEEEvNT_6ParamsE)
        /*0020*/ 	.word	0x00000000
.L_19:


//--------------------- .nv.compat                --------------------------
	.section	.nv.compat,"",@"SHT_CUDA_COMPAT_INFO"
	.align	4
        /*0000*/ 	.byte	0x02, 0x09, 0x01, 0x00, 0x02, 0x02, 0x04, 0x00, 0x02, 0x05, 0x05, 0x00, 0x03, 0x07, 0x01, 0x01
        /*0010*/ 	.byte	0x02, 0x03, 0x01, 0x00, 0x02, 0x06, 0x01, 0x00, 0x04, 0x0b, 0x08, 0x00, 0x00, 0x00, 0x00, 0x00
        /*0020*/ 	.byte	0x00, 0x00, 0x00, 0x00


//--------------------- .nv.info._ZN7cutlass13device_kernelINS_4gemm6kernel13GemmUniversalIN4cute5tupleIJiiiiEEENS1_10collective13CollectiveMmaINS1_34MainloopSm90TmaGmmaWarpSpecializedILi12ENS5_IJNS4_1CILi2EEENSA_ILi1EEESC_EEENS1_35KernelTmaWarpSpecializedCooperativeEEENS5_IJNSA_ILi128EEENSA_ILi160EEENSA_ILi32EEEEEENS_6half_tENS5_IJlSC_lEEESK_SL_NS4_8TiledMMAINS4_8MMA_AtomIJNS4_4SM904GMMA25MMA_64x32x16_F32F16F16_SSILNSP_5MajorE0ELSR_0ELNSP_7ScaleInE1ELSS_1EEEEEENS4_6LayoutISD_NS5_IJSC_NSA_ILi0EEESW_EEEEENS5_IJNS4_10UnderscoreESZ_SZ_EEEEENS4_13SM90_TMA_LOADENS4_14ComposedLayoutINS4_7SwizzleILi2ELi4ELi3EEENS4_18smem_ptr_flag_bitsILi16EEENSV_INS5_IJNSA_ILi8EEESI_EEENS5_IJSI_SC_EEEEEEEvNS4_8identityENS4_23SM90_TMA_LOAD_MULTICASTES1C_vS1D_EENS_8epilogue10collective6detail29Sm90TmaWarpSpecializedAdapterINS1H_15DefaultEpilogueISK_SL_SL_NS1G_6thread17LinearCombinationISK_Li1EffLNS1L_9ScaleType4KindE0ELNS_15FloatRoundStyleE2ESK_EENS1_15EpilogueDefaultEEEEEvvEEEEvNT_6ParamsE --------------------------
	.section	.nv.info._ZN7cutlass13device_kernelINS_4gemm6kernel13GemmUniversalIN4cute5tupleIJiiiiEEENS1_10collective13CollectiveMmaINS1_34MainloopSm90TmaGmmaWarpSpecializedILi12ENS5_IJNS4_1CILi2EEENSA_ILi1EEESC_EEENS1_35KernelTmaWarpSpecializedCooperativeEEENS5_IJNSA_ILi128EEENSA_ILi160EEENSA_ILi32EEEEEENS_6half_tENS5_IJlSC_lEEESK_SL_NS4_8TiledMMAINS4_8MMA_AtomIJNS4_4SM904GMMA25MMA_64x32x16_F32F16F16_SSILNSP_5MajorE0ELSR_0ELNSP_7ScaleInE1ELSS_1EEEEEENS4_6LayoutISD_NS5_IJSC_NSA_ILi0EEESW_EEEEENS5_IJNS4_10UnderscoreESZ_SZ_EEEEENS4_13SM90_TMA_LOADENS4_14ComposedLayoutINS4_7SwizzleILi2ELi4ELi3EEENS4_18smem_ptr_flag_bitsILi16EEENSV_INS5_IJNSA_ILi8EEESI_EEENS5_IJSI_SC_EEEEEEEvNS4_8identityENS4_23SM90_TMA_LOAD_MULTICASTES1C_vS1D_EENS_8epilogue10collective6detail29Sm90TmaWarpSpecializedAdapterINS1H_15DefaultEpilogueISK_SL_SL_NS1G_6thread17LinearCombinationISK_Li1EffLNS1L_9ScaleType4KindE0ELNS_15FloatRoundStyleE2ESK_EENS1_15EpilogueDefaultEEEEEvvEEEEvNT_6ParamsE,"",@"SHT_CUDA_INFO"
	.sectionflags	@""
	.align	4


	//----- nvinfo : EIATTR_CUDA_API_VERSION
	.align		4
        /*0000*/ 	.byte	0x04, 0x37
        /*0002*/ 	.short	(.L_21 - .L_20)
.L_20:
        /*0004*/ 	.word	0x00000082


	//----- nvinfo : EIATTR_KPARAM_INFO
	.align		4
.L_21:
        /*0008*/ 	.byte	0x04, 0x17
        /*000a*/ 	.short	(.L_23 - .L_22)
.L_22:
        /*000c*/ 	.word	0x00000000
        /*0010*/ 	.short	0x0000
        /*0012*/ 	.short	0x0070
        /*0014*/ 	.byte	0x00, 0xf0, 0x01, 0x10


	//----- nvinfo : EIATTR_SPARSE_MMA_MASK
	.align		4
.L_23:
        /*0018*/ 	.byte	0x03, 0x50
        /*001a*/ 	.short	0x0000


	//----- nvinfo : EIATTR_MAXREG_COUNT
	.align		4
        /*001c*/ 	.byte	0x03, 0x1b
        /*001e*/ 	.short	0x00a8


	//----- nvinfo : EIATTR_NUM_BARRIERS
	.align		4
        /*0020*/ 	.byte	0x02, 0x4c
        /*0022*/ 	.byte	0x01
	.zero		1


	//----- nvinfo : EIATTR_EXTERNS
	.align		4
        /*0024*/ 	.byte	0x04, 0x0f
        /*0026*/ 	.short	(.L_25 - .L_24)


	//   ....[0]....
	.align		4
.L_24:
        /*0028*/ 	.word	index@(__assertfail)


	//----- nvinfo : EIATTR_MERCURY_ISA_VERSION
	.align		4
.L_25:
        /*002c*/ 	.byte	0x03, 0x5f
        /*002e*/ 	.short	0x0101


	//----- nvinfo : EIATTR_INT_WARP_WIDE_INSTR_OFFSETS
	.align		4
        /*0030*/ 	.byte	0x04, 0x31
        /*0032*/ 	.short	(.L_27 - .L_26)


	//   ....[0]....
.L_26:
        /*0034*/ 	.word	0x000005b0


	//   ....[1]....
        /*0038*/ 	.word	0x000005e0


	//   ....[2]....
        /*003c*/ 	.word	0x000007a0


	//----- nvinfo : EIATTR_COOP_GROUP_MASK_REGIDS
	.align		4
.L_27:
        /*0040*/ 	.byte	0x04, 0x29
        /*0042*/ 	.short	(.L_29 - .L_28)


	//   ....[0]....
.L_28:
        /*0044*/ 	.word	0xffffffff


	//   ....[1]....
        /*0048*/ 	.word	0xffffffff


	//   ....[2]....
        /*004c*/ 	.word	0xffffffff


	//   ....[3]....
        /*0050*/ 	.word	0xffffffff


	//   ....[4]....
        /*0054*/ 	.word	0xffffffff


	//   ....[5]....
        /*0058*/ 	.word	0xffffffff


	//----- nvinfo : EIATTR_COOP_GROUP_INSTR_OFFSETS
	.align		4
.L_29:
        /*005c*/ 	.byte	0x04, 0x28
        /*005e*/ 	.short	(.L_31 - .L_30)


	//   ....[0]....
.L_30:
        /*0060*/ 	.word	0x00000060


	//   ....[1]....
        /*0064*/ 	.word	0x00000070


	//   ....[2]....
        /*0068*/ 	.word	0x00000130


	//   ....[3]....
        /*006c*/ 	.word	0x00000400


	//   ....[4]....
        /*0070*/ 	.word	0x00000920


	//   ....[5]....
        /*0074*/ 	.word	0x00001360


	//----- nvinfo : EIATTR_REG_RECONFIG
	.align		4
.L_31:
        /*0078*/ 	.byte	0x01, 0x54
	.zero		2


	//----- nvinfo : EIATTR_SYSCALL_OFFSETS
	.align		4
        /*007c*/ 	.byte	0x04, 0x46
        /*007e*/ 	.short	(.L_33 - .L_32)


	//   ....[0]....
.L_32:
        /*0080*/ 	.word	0x00001520


	//----- nvinfo : EIATTR_MBARRIER_INSTR_OFFSETS
	.align		4
.L_33:
        /*0084*/ 	.byte	0x04, 0x39
        /*0086*/ 	.short	(.L_35 - .L_34)


	//   ....[0]....
.L_34:
        /*0088*/ 	.word	0x00000250
        /*008c*/ 	.word	0x000000ff
        /*0090*/ 	.word	0x00000000
        /*0094*/ 	.short	0x0100
        /*0096*/ 	.byte	0x08
	.zero		1


	//   ....[1]....
        /*0098*/ 	.word	0x00000260
        /*009c*/ 	.word	0x000000ff
        /*00a0*/ 	.word	0x00000060
        /*00a4*/ 	.short	0x0100
        /*00a6*/ 	.byte	0x08
	.zero		1


	//   ....[2]....
        /*00a8*/ 	.word	0x00000270
        /*00ac*/ 	.word	0x000000ff
        /*00b0*/ 	.word	0x00000008
        /*00b4*/ 	.short	0x0100
        /*00b6*/ 	.byte	0x08
	.zero		1


	//   ....[3]....
        /*00b8*/ 	.word	0x00000280
        /*00bc*/ 	.word	0x000000ff
        /*00c0*/ 	.word	0x00000068
        /*00c4*/ 	.short	0x0100
        /*00c6*/ 	.byte	0x08
	.zero		1


	//   ....[4]....
        /*00c8*/ 	.word	0x00000290
        /*00cc*/ 	.word	0x000000ff
        /*00d0*/ 	.word	0x00000010
        /*00d4*/ 	.short	0x0100
        /*00d6*/ 	.byte	0x08
	.zero		1


	//   ....[5]....
        /*00d8*/ 	.word	0x000002a0
        /*00dc*/ 	.word	0x000000ff
        /*00e0*/ 	.word	0x00000070
        /*00e4*/ 	.short	0x0100
        /*00e6*/ 	.byte	0x08
	.zero		1


	//   ....[6]....
        /*00e8*/ 	.word	0x000002b0
        /*00ec*/ 	.word	0x000000ff
        /*00f0*/ 	.word	0x00000018
        /*00f4*/ 	.short	0x0100
        /*00f6*/ 	.byte	0x08
	.zero		1


	//   ....[7]....
        /*00f8*/ 	.word	0x000002c0
        /*00fc*/ 	.word	0x000000ff
        /*0100*/ 	.word	0x00000078
        /*0104*/ 	.short	0x0100
        /*0106*/ 	.byte	0x08
	.zero		1


	//   ....[8]....
        /*0108*/ 	.word	0x000002d0
        /*010c*/ 	.word	0x000000ff
        /*0110*/ 	.word	0x00000020
        /*0114*/ 	.short	0x0100
        /*0116*/ 	.byte	0x08
	.zero		1


	//   ....[9]....
        /*0118*/ 	.word	0x000002e0
        /*011c*/ 	.word	0x000000ff
        /*0120*/ 	.word	0x00000080
        /*0124*/ 	.short	0x0100
        /*0126*/ 	.byte	0x08
	.zero		1


	//   ....[10]....
        /*0128*/ 	.word	0x000002f0
        /*012c*/ 	.word	0x000000ff
        /*0130*/ 	.word	0x00000028
        /*0134*/ 	.short	0x0100
        /*0136*/ 	.byte	0x08
	.zero		1


	//   ....[11]....
        /*0138*/ 	.word	0x00000300
        /*013c*/ 	.word	0x000000ff
        /*0140*/ 	.word	0x00000088
        /*0144*/ 	.short	0x0100
        /*0146*/ 	.byte	0x08
	.zero		1


	//   ....[12]....
        /*0148*/ 	.word	0x00000310
        /*014c*/ 	.word	0x000000ff
        /*0150*/ 	.word	0x00000030
        /*0154*/ 	.short	0x0100
        /*0156*/ 	.byte	0x08
	.zero		1


	//   ....[13]....
        /*0158*/ 	.word	0x00000320
        /*015c*/ 	.word	0x000000ff
        /*0160*/ 	.word	0x00000090
        /*0164*/ 	.short	0x0100
        /*0166*/ 	.byte	0x08
	.zero		1


	//   ....[14]....
        /*0168*/ 	.word	0x00000330
        /*016c*/ 	.word	0x000000ff
        /*0170*/ 	.word	0x00000038
        /*0174*/ 	.short	0x0100
        /*0176*/ 	.byte	0x08
	.zero		1


	//   ....[15]....
        /*0178*/ 	.word	0x00000340
        /*017c*/ 	.word	0x000000ff
        /*0180*/ 	.word	0x00000098
        /*0184*/ 	.short	0x0100
        /*0186*/ 	.byte	0x08
	.zero		1


	//   ....[16]....
        /*0188*/ 	.word	0x00000350
        /*018c*/ 	.word	0x000000ff
        /*0190*/ 	.word	0x00000040
        /*0194*/ 	.short	0x0100
        /*0196*/ 	.byte	0x08
	.zero		1


	//   ....[17]....
        /*0198*/ 	.word	0x00000360
        /*019c*/ 	.word	0x000000ff
        /*01a0*/ 	.word	0x000000a0
        /*01a4*/ 	.short	0x0100
        /*01a6*/ 	.byte	0x08
	.zero		1


	//   ....[18]....
        /*01a8*/ 	.word	0x00000370
        /*01ac*/ 	.word	0x000000ff
        /*01b0*/ 	.word	0x00000048
        /*01b4*/ 	.short	0x0100
        /*01b6*/ 	.byte	0x08
	.zero		1


	//   ....[19]....
        /*01b8*/ 	.word	0x00000380
        /*01bc*/ 	.word	0x000000ff
        /*01c0*/ 	.word	0x000000a8
        /*01c4*/ 	.short	0x0100
        /*01c6*/ 	.byte	0x08
	.zero		1


	//   ....[20]....
        /*01c8*/ 	.word	0x00000390
        /*01cc*/ 	.word	0x000000ff
        /*01d0*/ 	.word	0x00000050
        /*01d4*/ 	.short	0x0100
        /*01d6*/ 	.byte	0x08
	.zero		1


	//   ....[21]....
        /*01d8*/ 	.word	0x000003a0
        /*01dc*/ 	.word	0x000000ff
        /*01e0*/ 	.word	0x000000b0
        /*01e4*/ 	.short	0x0100
        /*01e6*/ 	.byte	0x08
	.zero		1


	//   ....[22]....
        /*01e8*/ 	.word	0x000003b0
        /*01ec*/ 	.word	0x000000ff
        /*01f0*/ 	.word	0x00000058
        /*01f4*/ 	.short	0x0100
        /*01f6*/ 	.byte	0x08
	.zero		1


	//   ....[23]....
        /*01f8*/ 	.word	0x000003c0
        /*01fc*/ 	.word	0x000000ff
        /*0200*/ 	.word	0x000000b8
        /*0204*/ 	.short	0x0100
        /*0206*/ 	.byte	0x08
	.zero		1


	//   ....[24]....
        /*0208*/ 	.word	0x00000820
        /*020c*/ 	.word	0x000000ff
        /*0210*/ 	.word	0x000000d0
        /*0214*/ 	.short	0x0100
        /*0216*/ 	.byte	0x06
	.zero		1


	//   ....[25]....
        /*0218*/ 	.word	0x000008b0
        /*021c*/ 	.word	0x000000ff
        /*0220*/ 	.word	0x000000d8
        /*0224*/ 	.short	0x0100
        /*0226*/ 	.byte	0x06
	.zero		1


	//   ....[26]....
        /*0228*/ 	.word	0x000015a0
        /*022c*/ 	.word	0x00000003
        /*0230*/ 	.word	0x00000000
        /*0234*/ 	.short	0x010a
        /*0236*/ 	.byte	0x3f
	.zero		1


	//   ....[27]....
        /*0238*/ 	.word	0x000015e0
        /*023c*/ 	.word	0x00000003
        /*0240*/ 	.word	0x00000000
        /*0244*/ 	.short	0x010a
        /*0246*/ 	.byte	0x3f
	.zero		1


	//   ....[28]....
        /*0248*/ 	.word	0x00001ba0
        /*024c*/ 	.word	0x000000ff
        /*0250*/ 	.word	0x00000000
        /*0254*/ 	.short	0x010a
        /*0256*/ 	.byte	0x07
	.zero		1


	//   ....[29]....
        /*0258*/ 	.word	0x00001be0
        /*025c*/ 	.word	0x000000ff
        /*0260*/ 	.word	0x00000000
        /*0264*/ 	.short	0x010a
        /*0266*/ 	.byte	0x07
	.zero		1


	//   ....[30]....
        /*0268*/ 	.word	0x00002060
        /*026c*/ 	.word	0x00000005
        /*0270*/ 	.word	0x00000000
        /*0274*/ 	.short	0x0101
        /*0276*/ 	.byte	0x3f
	.zero		1


	//   ....[31]....
        /*0278*/ 	.word	0x00002220
        /*027c*/ 	.word	0x00000003
        /*0280*/ 	.word	0x00000000
        /*0284*/ 	.short	0x0101
        /*0286*/ 	.byte	0x3f
	.zero		1


	//   ....[32]....
        /*0288*/ 	.word	0x00008400
        /*028c*/ 	.word	0x00000014
        /*0290*/ 	.word	0x00000060
        /*0294*/ 	.short	0x010a
        /*0296*/ 	.byte	0x3f
	.zero		1


	//   ....[33]....
        /*0298*/ 	.word	0x00008780
        /*029c*/ 	.word	0x00000003
        /*02a0*/ 	.word	0x000000d8
        /*02a4*/ 	.short	0x0101
        /*02a6*/ 	.byte	0x3f
	.zero		1


	//   ....[34]....
        /*02a8*/ 	.word	0x00008ed0
        /*02ac*/ 	.word	0x00000007
        /*02b0*/ 	.word	0x00000000
        /*02b4*/ 	.short	0x010a
        /*02b6*/ 	.byte	0x3f
	.zero		1


	//   ....[35]....
        /*02b8*/ 	.word	0x00008f50
        /*02bc*/ 	.word	0x00000008
        /*02c0*/ 	.word	0x00000000
        /*02c4*/ 	.short	0x010a
        /*02c6*/ 	.byte	0x3f
	.zero		1


	//   ....[36]....
        /*02c8*/ 	.word	0x00008fe0
        /*02cc*/ 	.word	0x00000009
        /*02d0*/ 	.word	0x00000000
        /*02d4*/ 	.short	0x010a
        /*02d6*/ 	.byte	0x3f
	.zero		1


	//   ....[37]....
        /*02d8*/ 	.word	0x00009070
        /*02dc*/ 	.word	0x00000008
        /*02e0*/ 	.word	0x00000000
        /*02e4*/ 	.short	0x010a
        /*02e6*/ 	.byte	0x3f
	.zero		1


	//   ....[38]....
        /*02e8*/ 	.word	0x00009100
        /*02ec*/ 	.word	0x00000009
        /*02f0*/ 	.word	0x00000000
        /*02f4*/ 	.short	0x010a
        /*02f6*/ 	.byte	0x3f
	.zero		1


	//   ....[39]....
        /*02f8*/ 	.word	0x00009190
        /*02fc*/ 	.word	0x00000008
        /*0300*/ 	.word	0x00000000
        /*0304*/ 	.short	0x010a
        /*0306*/ 	.byte	0x3f
	.zero		1


	//   ....[40]....
        /*0308*/ 	.word	0x00009220
        /*030c*/ 	.word	0x00000009
        /*0310*/ 	.word	0x00000000
        /*0314*/ 	.short	0x010a
        /*0316*/ 	.byte	0x3f
	.zero		1


	//   ....[41]....
        /*0318*/ 	.word	0x000092b0
        /*031c*/ 	.word	0x00000008
        /*0320*/ 	.word	0x00000000
        /*0324*/ 	.short	0x010a
        /*0326*/ 	.byte	0x3f
	.zero		1


	//   ....[42]....
        /*0328*/ 	.word	0x00009340
        /*032c*/ 	.word	0x00000009
        /*0330*/ 	.word	0x00000000
        /*0334*/ 	.short	0x010a
        /*0336*/ 	.byte	0x3f
	.zero		1


	//   ....[43]....
        /*0338*/ 	.word	0x000093d0
        /*033c*/ 	.word	0x00000008
        /*0340*/ 	.word	0x00000000
        /*0344*/ 	.short	0x010a
        /*0346*/ 	.byte	0x3f
	.zero		1


	//   ....[44]....
        /*0348*/ 	.word	0x00009460
        /*034c*/ 	.word	0x0000000b
        /*0350*/ 	.word	0x00000000
        /*0354*/ 	.short	0x010a
        /*0356*/ 	.byte	0x3f
	.zero		1


	//   ....[45]....
        /*0358*/ 	.word	0x000094f0
        /*035c*/ 	.word	0x00000003
        /*0360*/ 	.word	0x00000000
        /*0364*/ 	.short	0x010a
        /*0366*/ 	.byte	0x3f
	.zero		1


	//   ....[46]....
        /*0368*/ 	.word	0x00009550
        /*036c*/ 	.word	0x00000003
        /*0370*/ 	.word	0x00000000
        /*0374*/ 	.short	0x010a
        /*0376*/ 	.byte	0x3f
	.zero		1


	//   ....[47]....
        /*0378*/ 	.word	0x000095b0
        /*037c*/ 	.word	0x00000006
        /*0380*/ 	.word	0x00000000
        /*0384*/ 	.short	0x010a
        /*0386*/ 	.byte	0x3f
	.zero		1


	//   ....[48]....
        /*0388*/ 	.word	0x00009680
        /*038c*/ 	.word	0x00000014
        /*0390*/ 	.word	0x00000060
        /*0394*/ 	.short	0x010a
        /*0396*/ 	.byte	0x3f
	.zero		1


	//   ....[49]....
        /*0398*/ 	.word	0x00009750
        /*039c*/ 	.word	0x00000007
        /*03a0*/ 	.word	0x00000000
        /*03a4*/ 	.short	0x010a
        /*03a6*/ 	.byte	0x3f
	.zero		1


	//   ....[50]....
        /*03a8*/ 	.word	0x000097a0
        /*03ac*/ 	.word	0x00000008
        /*03b0*/ 	.word	0x00000000
        /*03b4*/ 	.short	0x010a
        /*03b6*/ 	.byte	0x3f
	.zero		1


	//   ....[51]....
        /*03b8*/ 	.word	0x000097f0
        /*03bc*/ 	.word	0x00000009
        /*03c0*/ 	.word	0x00000000
        /*03c4*/ 	.short	0x010a
        /*03c6*/ 	.byte	0x3f
	.zero		1


	//   ....[52]....
        /*03c8*/ 	.word	0x00009840
        /*03cc*/ 	.word	0x00000008
        /*03d0*/ 	.word	0x00000000
        /*03d4*/ 	.short	0x010a
        /*03d6*/ 	.byte	0x3f
	.zero		1


	//   ....[53]....
        /*03d8*/ 	.word	0x00009890
        /*03dc*/ 	.word	0x00000009
        /*03e0*/ 	.word	0x00000000
        /*03e4*/ 	.short	0x010a
        /*03e6*/ 	.byte	0x3f
	.zero		1


	//   ....[54]....
        /*03e8*/ 	.word	0x000098e0
        /*03ec*/ 	.word	0x00000008
        /*03f0*/ 	.word	0x00000000
        /*03f4*/ 	.short	0x010a
        /*03f6*/ 	.byte	0x3f
	.zero		1


	//   ....[55]....
        /*03f8*/ 	.word	0x00009930
        /*03fc*/ 	.word	0x00000009
        /*0400*/ 	.word	0x00000000
        /*0404*/ 	.short	0x010a
        /*0406*/ 	.byte	0x3f
	.zero		1


	//   ....[56]....
        /*0408*/ 	.word	0x00009980
        /*040c*/ 	.word	0x00000008
        /*0410*/ 	.word	0x00000000
        /*0414*/ 	.short	0x010a
        /*0416*/ 	.byte	0x3f
	.zero		1


	//   ....[57]....
        /*0418*/ 	.word	0x000099d0
        /*041c*/ 	.word	0x00000009
        /*0420*/ 	.word	0x00000000
        /*0424*/ 	.short	0x010a
        /*0426*/ 	.byte	0x3f
	.zero		1


	//   ....[58]....
        /*0428*/ 	.word	0x00009a20
        /*042c*/ 	.word	0x00000008
        /*0430*/ 	.word	0x00000000
        /*0434*/ 	.short	0x010a
        /*0436*/ 	.byte	0x3f
	.zero		1


	//   ....[59]....
        /*0438*/ 	.word	0x00009a70
        /*043c*/ 	.word	0x0000000b
        /*0440*/ 	.word	0x00000000
        /*0444*/ 	.short	0x010a
        /*0446*/ 	.byte	0x3f
	.zero		1


	//----- nvinfo : EIATTR_NUM_MBARRIERS
	.align		4
.L_35:
        /*0448*/ 	.byte	0x03, 0x38
        /*044a*/ 	.short	0x001a


	//----- nvinfo : EIATTR_EXIT_INSTR_OFFSETS
	.align		4
        /*044c*/ 	.byte	0x04, 0x1c
        /*044e*/ 	.short	(.L_37 - .L_36)


	//   ....[0]....
.L_36:
        /*0450*/ 	.word	0x00000a80


	//   ....[1]....
        /*0454*/ 	.word	0x00001290


	//   ....[2]....
        /*0458*/ 	.word	0x00007b30


	//   ....[3]....
        /*045c*/ 	.word	0x00008090


	//   ....[4]....
        /*0460*/ 	.word	0x00009540


	//----- nvinfo : EIATTR_MAX_THREADS
	.align		4
.L_37:
        /*0464*/ 	.byte	0x04, 0x05
        /*0466*/ 	.short	(.L_39 - .L_38)
.L_38:
        /*0468*/ 	.word	0x00000180
        /*046c*/ 	.word	0x00000001
        /*0470*/ 	.word	0x00000001


	//----- nvinfo : EIATTR_CRS_STACK_SIZE
	.align		4
.L_39:
        /*0474*/ 	.byte	0x04, 0x1e
        /*0476*/ 	.short	(.L_41 - .L_40)
.L_40:
        /*0478*/ 	.word	0x00000000


	//----- nvinfo : EIATTR_CBANK_PARAM_SIZE
	.align		4
.L_41:
        /*047c*/ 	.byte	0x03, 0x19
        /*047e*/ 	.short	0x0470


	//----- nvinfo : EIATTR_PARAM_CBANK
	.align		4
        /*0480*/ 	.byte	0x04, 0x0a
        /*0482*/ 	.short	(.L_43 - .L_42)
	.align		4
.L_42:
        /*0484*/ 	.word	index@(.nv.constant0._ZN7cutlass13device_kernelINS_4gemm6kernel13GemmUniversalIN4cute5tupleIJiiiiEEENS1_10collective13CollectiveMmaINS1_34MainloopSm90TmaGmmaWarpSpecializedILi12ENS5_IJNS4_1CILi2EEENSA_ILi1EEESC_EEENS1_35KernelTmaWarpSpecializedCooperativeEEENS5_IJNSA_ILi128EEENSA_ILi160EEENSA_ILi32EEEEEENS_6half_tENS5_IJlSC_lEEESK_SL_NS4_8TiledMMAINS4_8MMA_AtomIJNS4_4SM904GMMA25MMA_64x32x16_F32F16F16_SSILNSP_5MajorE0ELSR_0ELNSP_7ScaleInE1ELSS_1EEEEEENS4_6LayoutISD_NS5_IJSC_NSA_ILi0EEESW_EEEEENS5_IJNS4_10UnderscoreESZ_SZ_EEEEENS4_13SM90_TMA_LOADENS4_14ComposedLayoutINS4_7SwizzleILi2ELi4ELi3EEENS4_18smem_ptr_flag_bitsILi16EEENSV_INS5_IJNSA_ILi8EEESI_EEENS5_IJSI_SC_EEEEEEEvNS4_8identityENS4_23SM90_TMA_LOAD_MULTICASTES1C_vS1D_EENS_8epilogue10collective6detail29Sm90TmaWarpSpecializedAdapterINS1H_15DefaultEpilogueISK_SL_SL_NS1G_6thread17LinearCombinationISK_Li1EffLNS1L_9ScaleType4KindE0ELNS_15FloatRoundStyleE2ESK_EENS1_15EpilogueDefaultEEEEEvvEEEEvNT_6ParamsE)
        /*0488*/ 	.short	0x0210
        /*048a*/ 	.short	0x0470


	//----- nvinfo : EIATTR_SW_WAR
	.align		4
.L_43:
        /*048c*/ 	.byte	0x04, 0x36
        /*048e*/ 	.short	(.L_45 - .L_44)
.L_44:
        /*0490*/ 	.word	0x00000008
.L_45:


//--------------------- .nv.callgraph             --------------------------
	.section	.nv.callgraph,"",@"SHT_CUDA_CALLGRAPH"
	.align	4
	.sectionentsize	8
	.align		4
        /*0000*/ 	.word	0x00000000
	.align		4
        /*0004*/ 	.word	0xffffffff
	.align		4
        /*0008*/ 	.word	index@(_ZN7cutlass13device_kernelINS_4gemm6kernel13GemmUniversalIN4cute5tupleIJiiiiEEENS1_10collective13CollectiveMmaINS1_34MainloopSm90TmaGmmaWarpSpecializedILi12ENS5_IJNS4_1CILi2EEENSA_ILi1EEESC_EEENS1_35KernelTmaWarpSpecializedCooperativeEEENS5_IJNSA_ILi128EEENSA_ILi160EEENSA_ILi32EEEEEENS_6half_tENS5_IJlSC_lEEESK_SL_NS4_8TiledMMAINS4_8MMA_AtomIJNS4_4SM904GMMA25MMA_64x32x16_F32F16F16_SSILNSP_5MajorE0ELSR_0ELNSP_7ScaleInE1ELSS_1EEEEEENS4_6LayoutISD_NS5_IJSC_NSA_ILi0EEESW_EEEEENS5_IJNS4_10UnderscoreESZ_SZ_EEEEENS4_13SM90_TMA_LOADENS4_14ComposedLayoutINS4_7SwizzleILi2ELi4ELi3EEENS4_18smem_ptr_flag_bitsILi16EEENSV_INS5_IJNSA_ILi8EEESI_EEENS5_IJSI_SC_EEEEEEEvNS4_8identityENS4_23SM90_TMA_LOAD_MULTICASTES1C_vS1D_EENS_8epilogue10collective6detail29Sm90TmaWarpSpecializedAdapterINS1H_15DefaultEpilogueISK_SL_SL_NS1G_6thread17LinearCombinationISK_Li1EffLNS1L_9ScaleType4KindE0ELNS_15FloatRoundStyleE2ESK_EENS1_15EpilogueDefaultEEEEEvvEEEEvNT_6ParamsE)
	.align		4
        /*000c*/ 	.word	index@(__assertfail)
	.align		4
        /*0010*/ 	.word	0x00000000
	.align		4
        /*0014*/ 	.word	0xfffffffe
	.align		4
        /*0018*/ 	.word	0x00000000
	.align		4
        /*001c*/ 	.word	0xfffffffd
	.align		4
        /*0020*/ 	.word	0x00000000
	.align		4
        /*0024*/ 	.word	0xfffffffc


//--------------------- .nv.constant4             --------------------------
	.section	.nv.constant4,"a",@progbits
	.align	8
	.align		8
.nv.constant4:
        /*0000*/ 	.dword	__assertfail
	.align		8
        /*0008*/ 	.dword	__unnamed_1
	.align		8
        /*0010*/ 	.dword	_ZN40_INTERNAL_23880f9f_4_k_cu_46ed7a2b_188084cuda3std3__45__cpo5beginE
	.align		8
        /*0018*/ 	.dword	_ZN40_INTERNAL_23880f9f_4_k_cu_46ed7a2b_188084cuda3std3__45__cpo3endE
	.align		8
        /*0020*/ 	.dword	_ZN40_INTERNAL_23880f9f_4_k_cu_46ed7a2b_188084cuda3std3__45__cpo6cbeginE
	.align		8
        /*0028*/ 	.dword	_ZN40_INTERNAL_23880f9f_4_k_cu_46ed7a2b_188084cuda3std3__45__cpo4cendE
	.align		8
        /*0030*/ 	.dword	_ZN40_INTERNAL_23880f9f_4_k_cu_46ed7a2b_188084cuda3std3__442_GLOBAL__N__23880f9f_4_k_cu_46ed7a2b_188086ignoreE
	.align		8
        /*0038*/ 	.dword	_ZN40_INTERNAL_23880f9f_4_k_cu_46ed7a2b_188084cuda3std3__419piecewise_constructE
	.align		8
        /*0040*/ 	.dword	_ZN40_INTERNAL_23880f9f_4_k_cu_46ed7a2b_188084cuda3std3__48in_placeE
	.align		8
        /*0048*/ 	.dword	_ZN40_INTERNAL_23880f9f_4_k_cu_46ed7a2b_188084cuda3std6ranges3__45__cpo4swapE
	.align		8
        /*0050*/ 	.dword	_ZN40_INTERNAL_23880f9f_4_k_cu_46ed7a2b_188084cuda3std6ranges3__45__cpo9iter_moveE
	.align		8
        /*0058*/ 	.dword	_ZN40_INTERNAL_23880f9f_4_k_cu_46ed7a2b_188084cute7productE
	.align		8
        /*0060*/ 	.dword	_ZN40_INTERNAL_23880f9f_4_k_cu_46ed7a2b_188084cute1_E
	.align		8
        /*0068*/ 	.dword	$str$22
	.align		8
        /*0070*/ 	.dword	$str$23


//--------------------- .text._ZN7cutlass13device_kernelINS_4gemm6kernel13GemmUniversalIN4cute5tupleIJiiiiEEENS1_10collective13CollectiveMmaINS1_34MainloopSm90TmaGmmaWarpSpecializedILi12ENS5_IJNS4_1CILi2EEENSA_ILi1EEESC_EEENS1_35KernelTmaWarpSpecializedCooperativeEEENS5_IJNSA_ILi128EEENSA_ILi160EEENSA_ILi32EEEEEENS_6half_tENS5_IJlSC_lEEESK_SL_NS4_8TiledMMAINS4_8MMA_AtomIJNS4_4SM904GMMA25MMA_64x32x16_F32F16F16_SSILNSP_5MajorE0ELSR_0ELNSP_7ScaleInE1ELSS_1EEEEEENS4_6LayoutISD_NS5_IJSC_NSA_ILi0EEESW_EEEEENS5_IJNS4_10UnderscoreESZ_SZ_EEEEENS4_13SM90_TMA_LOADENS4_14ComposedLayoutINS4_7SwizzleILi2ELi4ELi3EEENS4_18smem_ptr_flag_bitsILi16EEENSV_INS5_IJNSA_ILi8EEESI_EEENS5_IJSI_SC_EEEEEEEvNS4_8identityENS4_23SM90_TMA_LOAD_MULTICASTES1C_vS1D_EENS_8epilogue10collective6detail29Sm90TmaWarpSpecializedAdapterINS1H_15DefaultEpilogueISK_SL_SL_NS1G_6thread17LinearCombinationISK_Li1EffLNS1L_9ScaleType4KindE0ELNS_15FloatRoundStyleE2ESK_EENS1_15EpilogueDefaultEEEEEvvEEEEvNT_6ParamsE --------------------------
	.section	.text._ZN7cutlass13device_kernelINS_4gemm6kernel13GemmUniversalIN4cute5tupleIJiiiiEEENS1_10collective13CollectiveMmaINS1_34MainloopSm90TmaGmmaWarpSpecializedILi12ENS5_IJNS4_1CILi2EEENSA_ILi1EEESC_EEENS1_35KernelTmaWarpSpecializedCooperativeEEENS5_IJNSA_ILi128EEENSA_ILi160EEENSA_ILi32EEEEEENS_6half_tENS5_IJlSC_lEEESK_SL_NS4_8TiledMMAINS4_8MMA_AtomIJNS4_4SM904GMMA25MMA_64x32x16_F32F16F16_SSILNSP_5MajorE0ELSR_0ELNSP_7ScaleInE1ELSS_1EEEEEENS4_6LayoutISD_NS5_IJSC_NSA_ILi0EEESW_EEEEENS5_IJNS4_10UnderscoreESZ_SZ_EEEEENS4_13SM90_TMA_LOADENS4_14ComposedLayoutINS4_7SwizzleILi2ELi4ELi3EEENS4_18smem_ptr_flag_bitsILi16EEENSV_INS5_IJNSA_ILi8EEESI_EEENS5_IJSI_SC_EEEEEEEvNS4_8identityENS4_23SM90_TMA_LOAD_MULTICASTES1C_vS1D_EENS_8epilogue10collective6detail29Sm90TmaWarpSpecializedAdapterINS1H_15DefaultEpilogueISK_SL_SL_NS1G_6thread17LinearCombinationISK_Li1EffLNS1L_9ScaleType4KindE0ELNS_15FloatRoundStyleE2ESK_EENS1_15EpilogueDefaultEEEEEvvEEEEvNT_6ParamsE,"ax",@progbits
	.align	128
.text._ZN7cutlass13device_kernelINS_4gemm6kernel13GemmUniversalIN4cute5tupleIJiiiiEEENS1_10collective13CollectiveMmaINS1_34MainloopSm90TmaGmmaWarpSpecializedILi12ENS5_IJNS4_1CILi2EEENSA_ILi1EEESC_EEENS1_35KernelTmaWarpSpecializedCooperativeEEENS5_IJNSA_ILi128EEENSA_ILi160EEENSA_ILi32EEEEEENS_6half_tENS5_IJlSC_lEEESK_SL_NS4_8TiledMMAINS4_8MMA_AtomIJNS4_4SM904GMMA25MMA_64x32x16_F32F16F16_SSILNSP_5MajorE0ELSR_0ELNSP_7ScaleInE1ELSS_1EEEEEENS4_6LayoutISD_NS5_IJSC_NSA_ILi0EEESW_EEEEENS5_IJNS4_10UnderscoreESZ_SZ_EEEEENS4_13SM90_TMA_LOADENS4_14ComposedLayoutINS4_7SwizzleILi2ELi4ELi3EEENS4_18smem_ptr_flag_bitsILi16EEENSV_INS5_IJNSA_ILi8EEESI_EEENS5_IJSI_SC_EEEEEEEvNS4_8identityENS4_23SM90_TMA_LOAD_MULTICASTES1C_vS1D_EENS_8epilogue10collective6detail29Sm90TmaWarpSpecializedAdapterINS1H_15DefaultEpilogueISK_SL_SL_NS1G_6thread17LinearCombinationISK_Li1EffLNS1L_9ScaleType4KindE0ELNS_15FloatRoundStyleE2ESK_EENS1_15EpilogueDefaultEEEEEvvEEEEvNT_6ParamsE:
        .type           _ZN7cutlass13device_kernelINS_4gemm6kernel13GemmUniversalIN4cute5tupleIJiiiiEEENS1_10collective13CollectiveMmaINS1_34MainloopSm90TmaGmmaWarpSpecializedILi12ENS5_IJNS4_1CILi2EEENSA_ILi1EEESC_EEENS1_35KernelTmaWarpSpecializedCooperativeEEENS5_IJNSA_ILi128EEENSA_ILi160EEENSA_ILi32EEEEEENS_6half_tENS5_IJlSC_lEEESK_SL_NS4_8TiledMMAINS4_8MMA_AtomIJNS4_4SM904GMMA25MMA_64x32x16_F32F16F16_SSILNSP_5MajorE0ELSR_0ELNSP_7ScaleInE1ELSS_1EEEEEENS4_6LayoutISD_NS5_IJSC_NSA_ILi0EEESW_EEEEENS5_IJNS4_10UnderscoreESZ_SZ_EEEEENS4_13SM90_TMA_LOADENS4_14ComposedLayoutINS4_7SwizzleILi2ELi4ELi3EEENS4_18smem_ptr_flag_bitsILi16EEENSV_INS5_IJNSA_ILi8EEESI_EEENS5_IJSI_SC_EEEEEEEvNS4_8identityENS4_23SM90_TMA_LOAD_MULTICASTES1C_vS1D_EENS_8epilogue10collective6detail29Sm90TmaWarpSpecializedAdapterINS1H_15DefaultEpilogueISK_SL_SL_NS1G_6thread17LinearCombinationISK_Li1EffLNS1L_9ScaleType4KindE0ELNS_15FloatRoundStyleE2ESK_EENS1_15EpilogueDefaultEEEEEvvEEEEvNT_6ParamsE,@function
        .size           _ZN7cutlass13device_kernelINS_4gemm6kernel13GemmUniversalIN4cute5tupleIJiiiiEEENS1_10collective13CollectiveMmaINS1_34MainloopSm90TmaGmmaWarpSpecializedILi12ENS5_IJNS4_1CILi2EEENSA_ILi1EEESC_EEENS1_35KernelTmaWarpSpecializedCooperativeEEENS5_IJNSA_ILi128EEENSA_ILi160EEENSA_ILi32EEEEEENS_6half_tENS5_IJlSC_lEEESK_SL_NS4_8TiledMMAINS4_8MMA_AtomIJNS4_4SM904GMMA25MMA_64x32x16_F32F16F16_SSILNSP_5MajorE0ELSR_0ELNSP_7ScaleInE1ELSS_1EEEEEENS4_6LayoutISD_NS5_IJSC_NSA_ILi0EEESW_EEEEENS5_IJNS4_10UnderscoreESZ_SZ_EEEEENS4_13SM90_TMA_LOADENS4_14ComposedLayoutINS4_7SwizzleILi2ELi4ELi3EEENS4_18smem_ptr_flag_bitsILi16EEENSV_INS5_IJNSA_ILi8EEESI_EEENS5_IJSI_SC_EEEEEEEvNS4_8identityENS4_23SM90_TMA_LOAD_MULTICASTES1C_vS1D_EENS_8epilogue10collective6detail29Sm90TmaWarpSpecializedAdapterINS1H_15DefaultEpilogueISK_SL_SL_NS1G_6thread17LinearCombinationISK_Li1EffLNS1L_9ScaleType4KindE0ELNS_15FloatRoundStyleE2ESK_EENS1_15EpilogueDefaultEEEEEvvEEEEvNT_6ParamsE,(.L_x_246 - _ZN7cutlass13device_kernelINS_4gemm6kernel13GemmUniversalIN4cute5tupleIJiiiiEEENS1_10collective13CollectiveMmaINS1_34MainloopSm90TmaGmmaWarpSpecializedILi12ENS5_IJNS4_1CILi2EEENSA_ILi1EEESC_EEENS1_35KernelTmaWarpSpecializedCooperativeEEENS5_IJNSA_ILi128EEENSA_ILi160EEENSA_ILi32EEEEEENS_6half_tENS5_IJlSC_lEEESK_SL_NS4_8TiledMMAINS4_8MMA_AtomIJNS4_4SM904GMMA25MMA_64x32x16_F32F16F16_SSILNSP_5MajorE0ELSR_0ELNSP_7ScaleInE1ELSS_1EEEEEENS4_6LayoutISD_NS5_IJSC_NSA_ILi0EEESW_EEEEENS5_IJNS4_10UnderscoreESZ_SZ_EEEEENS4_13SM90_TMA_LOADENS4_14ComposedLayoutINS4_7SwizzleILi2ELi4ELi3EEENS4_18smem_ptr_flag_bitsILi16EEENSV_INS5_IJNSA_ILi8EEESI_EEENS5_IJSI_SC_EEEEEEEvNS4_8identityENS4_23SM90_TMA_LOAD_MULTICASTES1C_vS1D_EENS_8epilogue10collective6detail29Sm90TmaWarpSpecializedAdapterINS1H_15DefaultEpilogueISK_SL_SL_NS1G_6thread17LinearCombinationISK_Li1EffLNS1L_9ScaleType4KindE0ELNS_15FloatRoundStyleE2ESK_EENS1_15EpilogueDefaultEEEEEvvEEEEvNT_6ParamsE)
        .other          _ZN7cutlass13device_kernelINS_4gemm6kernel13GemmUniversalIN4cute5tupleIJiiiiEEENS1_10collective13CollectiveMmaINS1_34MainloopSm90TmaGmmaWarpSpecializedILi12ENS5_IJNS4_1CILi2EEENSA_ILi1EEESC_EEENS1_35KernelTmaWarpSpecializedCooperativeEEENS5_IJNSA_ILi128EEENSA_ILi160EEENSA_ILi32EEEEEENS_6half_tENS5_IJlSC_lEEESK_SL_NS4_8TiledMMAINS4_8MMA_AtomIJNS4_4SM904GMMA25MMA_64x32x16_F32F16F16_SSILNSP_5MajorE0ELSR_0ELNSP_7ScaleInE1ELSS_1EEEEEENS4_6LayoutISD_NS5_IJSC_NSA_ILi0EEESW_EEEEENS5_IJNS4_10UnderscoreESZ_SZ_EEEEENS4_13SM90_TMA_LOADENS4_14ComposedLayoutINS4_7SwizzleILi2ELi4ELi3EEENS4_18smem_ptr_flag_bitsILi16EEENSV_INS5_IJNSA_ILi8EEESI_EEENS5_IJSI_SC_EEEEEEEvNS4_8identityENS4_23SM90_TMA_LOAD_MULTICASTES1C_vS1D_EENS_8epilogue10collective6detail29Sm90TmaWarpSpecializedAdapterINS1H_15DefaultEpilogueISK_SL_SL_NS1G_6thread17LinearCombinationISK_Li1EffLNS1L_9ScaleType4KindE0ELNS_15FloatRoundStyleE2ESK_EENS1_15EpilogueDefaultEEEEEvvEEEEvNT_6ParamsE,@"STO_CUDA_ENTRY STV_DEFAULT"
_ZN7cutlass13device_kernelINS_4gemm6kernel13GemmUniversalIN4cute5tupleIJiiiiEEENS1_10collective13CollectiveMmaINS1_34MainloopSm90TmaGmmaWarpSpecializedILi12ENS5_IJNS4_1CILi2EEENSA_ILi1EEESC_EEENS1_35KernelTmaWarpSpecializedCooperativeEEENS5_IJNSA_ILi128EEENSA_ILi160EEENSA_ILi32EEEEEENS_6half_tENS5_IJlSC_lEEESK_SL_NS4_8TiledMMAINS4_8MMA_AtomIJNS4_4SM904GMMA25MMA_64x32x16_F32F16F16_SSILNSP_5MajorE0ELSR_0ELNSP_7ScaleInE1ELSS_1EEEEEENS4_6LayoutISD_NS5_IJSC_NSA_ILi0EEESW_EEEEENS5_IJNS4_10UnderscoreESZ_SZ_EEEEENS4_13SM90_TMA_LOADENS4_14ComposedLayoutINS4_7SwizzleILi2ELi4ELi3EEENS4_18smem_ptr_flag_bitsILi16EEENSV_INS5_IJNSA_ILi8EEESI_EEENS5_IJSI_SC_EEEEEEEvNS4_8identityENS4_23SM90_TMA_LOAD_MULTICASTES1C_vS1D_EENS_8epilogue10collective6detail29Sm90TmaWarpSpecializedAdapterINS1H_15DefaultEpilogueISK_SL_SL_NS1G_6thread17LinearCombinationISK_Li1EffLNS1L_9ScaleType4KindE0ELNS_15FloatRoundStyleE2ESK_EENS1_15EpilogueDefaultEEEEEvvEEEEvNT_6ParamsE:
[----:B------:R-:W0:Y:S01]  /*0000*/  LDC R1, c[0x0][0x28] ;  /* 0x00000a00ff017b82 */ /* 0x000e220000000800 */
[----:B------:R-:W1:Y:S01]  /*0010*/  S2R R18, SR_TID.X ;  /* 0x0000000000127919 */ /* 0x000e620000002100 */
[----:B------:R-:W-:Y:S01]  /*0020*/  ELECT P0, URZ, PT ;  /* 0x00000000003f782f */ /* 0x000fe20003800000 */
[----:B------:R-:W-:Y:S01]  /*0030*/  BSSY B0, `(.L_x_0) ;  /* 0x000000f000007945 */ /* 0x000fe20003800000 */
[--C-:B-1----:R-:W-:Y:S02]  /*0040*/  SHF.R.U32.HI R0, RZ, 0x5, R18.reuse ;  /* 0x00000005ff007819 */ /* 0x102fe40000011612 */
[----:B------:R-:W-:-:S03]  /*0050*/  SHF.R.U32.HI R3, RZ, 0x7, R18 ;  /* 0x00000007ff037819 */ /* 0x000fc60000011612 */
[----:B------:R-:W1:Y:S04]  /*0060*/  SHFL.IDX PT, R2, R0, RZ, 0x1f ;  /* 0x00001fff00027589 */ /* 0x000e6800000e0000 */
[----:B------:R2:W3:Y:S01]  /*0070*/  SHFL.IDX PT, R5, R3, RZ, 0x1f ;  /* 0x00001fff03057589 */ /* 0x0004e200000e0000 */
[----:B-1----:R-:W-:-:S13]  /*0080*/  ISETP.NE.OR P0, PT, R2, RZ, !P0 ;  /* 0x000000ff0200720c */ /* 0x002fda0004705670 */
[----:B0-23--:R-:W-:Y:S05]  /*0090*/  @P0 BRA `(.L_x_1) ;  /* 0x0000000000200947 */ /* 0x00dfea0003800000 */
[----:B------:R-:W-:Y:S02]  /*00a0*/  ULDC.64 UR4, c[0x0][0x198] ;  /* 0x0000660000047ab9 */ /* 0x000fe40000000a00 */
[----:B------:R-:W-:Y:S02]  /*00b0*/  UIADD3 UR6, UP0, UR4, 0xf0, URZ ;  /* 0x000000f004067890 */ /* 0x000fe4000ff1e03f */
[----:B------:R-:W-:Y:S02]  /*00c0*/  UIADD3 UR4, UP1, UR4, 0x1f0, URZ ;  /* 0x000001f004047890 */ /* 0x000fe4000ff3e03f */
[----:B------:R-:W-:Y:S02]  /*00d0*/  UIADD3.X UR7, URZ, UR5, URZ, UP0, !UPT ;  /* 0x000000053f077290 */ /* 0x000fe400087fe43f */
[----:B------:R-:W-:-:S07]  /*00e0*/  UIADD3.X UR5, URZ, UR5, URZ, UP1, !UPT ;  /* 0x000000053f057290 */ /* 0x000fce0008ffe43f */
[----:B------:R0:W-:Y:S02]  /*00f0*/  UTMACCTL.PF [UR6] ;  /* 0x00000000060079b9 */ /* 0x0001e40008040000 */
[----:B------:R0:W-:Y:S02]  /*0100*/  UTMACCTL.PF [UR4] ;  /* 0x00000000040079b9 */ /* 0x0001e40008040000 */
[----:B0-----:R-:W-:Y:S01]  /*0110*/  NOP ;  /* 0x0000000000007918 */ /* 0x001fe20000000000 */
.L_x_1:
[----:B------:R-:W-:Y:S05]  /*0120*/  BSYNC B0 ;  /* 0x0000000000007941 */ /* 0x000fea0003800000 */
.L_x_0:
[----:B------:R-:W0:Y:S02]  /*0130*/  SHFL.IDX PT, R3, R0, RZ, 0x1f ;  /* 0x00001fff00037589 */ /* 0x000e2400000e0000 */
[----:B0-----:R-:W-:-:S13]  /*0140*/  ISETP.NE.AND P0, PT, R3, RZ, PT ;  /* 0x000000ff0300720c */ /* 0x001fda0003f05270 */
[----:B------:R-:W-:Y:S05]  /*0150*/  @P0 BRA `(.L_x_2) ;  /* 0x0000000000a40947 */ /* 0x000fea0003800000 */
[----:B------:R-:W-:Y:S01]  /*0160*/  ELECT P0, URZ, PT ;  /* 0x00000000003f782f */ /* 0x000fe20003800000 */
[----:B------:R-:W-:-:S12]  /*0170*/  BSSY B0, `(.L_x_2) ;  /* 0x0000027000007945 */ /* 0x000fd80003800000 */
[----:B------:R-:W-:Y:S05]  /*0180*/  @!P0 BRA `(.L_x_3) ;  /* 0x0000000000948947 */ /* 0x000fea0003800000 */
[----:B------:R-:W0:Y:S01]  /*0190*/  S2UR UR8, SR_CgaCtaId ;  /* 0x00000000000879c3 */ /* 0x000e220000008800 */
[----:B------:R-:W-:Y:S01]  /*01a0*/  UMOV UR4, 0x400 ;  /* 0x0000040000047882 */ /* 0x000fe20000000000 */
[----:B------:R-:W-:Y:S01]  /*01b0*/  UMOV UR5, 0x1 ;  /* 0x0000000100057882 */ /* 0x000fe20000000000 */
[----:B------:R-:W-:Y:S02]  /*01c0*/  UMOV UR6, 0x4 ;  /* 0x0000000400067882 */ /* 0x000fe40000000000 */
[----:B------:R-:W-:-:S04]  /*01d0*/  UIADD3 UR6, -UR6, 0x100000, URZ ;  /* 0x0010000006067890 */ /* 0x000fc8000fffe13f */
[----:B------:R-:W-:Y:S02]  /*01e0*/  USHF.L.U32 UR7, UR6, 0xb, URZ ;  /* 0x0000000b06077899 */ /* 0x000fe4000800063f */
[----:B------:R-:W-:Y:S02]  /*01f0*/  USHF.L.U32 UR6, UR6, 0x1, URZ ;  /* 0x0000000106067899 */ /* 0x000fe4000800063f */
[----:B0-----:R-:W-:Y:S02]  /*0200*/  ULEA UR8, UR8, UR4, 0x18 ;  /* 0x0000000408087291 */ /* 0x001fe4000f8ec03f */
[----:B------:R-:W-:-:S04]  /*0210*/  UIADD3 UR4, -UR5, 0x100000, URZ ;  /* 0x0010000005047890 */ /* 0x000fc8000fffe13f */
[----:B------:R-:W-:Y:S02]  /*0220*/  USHF.L.U32 UR5, UR4, 0xb, URZ ;  /* 0x0000000b04057899 */ /* 0x000fe4000800063f */
[----:B------:R-:W-:Y:S01]  /*0230*/  USHF.L.U32 UR4, UR4, 0x1, URZ ;  /* 0x0000000104047899 */ /* 0x000fe2000800063f */
[----:B------:R-:W0:Y:S11]  /*0240*/  FENCE.VIEW.ASYNC.S ;  /* 0x00000000000073c6 */ /* 0x000e360000000000 */
[----:B0-----:R0:W1:Y:S01]  /*0250*/  SYNCS.EXCH.64 URZ, [UR8], UR4 ;  /* 0x00000004083f75b2 */ /* 0x0010620008000100 */
[----:B------:R0:W2:Y:S01]  /*0260*/  SYNCS.EXCH.64 URZ, [UR8+0x60], UR6 ;  /* 0x00006006083f75b2 */ /* 0x0000a20008000100 */
[----:B------:R0:W3:Y:S01]  /*0270*/  SYNCS.EXCH.64 URZ, [UR8+0x8], UR4 ;  /* 0x00000804083f75b2 */ /* 0x0000e20008000100 */
[----:B------:R0:W4:Y:S01]  /*0280*/  SYNCS.EXCH.64 URZ, [UR8+0x68], UR6 ;  /* 0x00006806083f75b2 */ /* 0x0001220008000100 */
[----:B------:R0:W0:Y:S01]  /*0290*/  SYNCS.EXCH.64 URZ, [UR8+0x10], UR4 ;  /* 0x00001004083f75b2 */ /* 0x0000220008000100 */
        /* <DEDUP_REMOVED lines=19> */
[----:B-1----:R-:W-:Y:S01]  /*03d0*/  NOP ;  /* 0x0000000000007918 */ /* 0x002fe20000000000 */
.L_x_3:
[----:B0-----:R-:W-:Y:S05]  /*03e0*/  BSYNC B0 ;  /* 0x0000000000007941 */ /* 0x001fea0003800000 */
.L_x_2:
[----:B------:R-:W-:Y:S01]  /*03f0*/  SHF.R.S32.HI R7, RZ, 0x1f, R18 ;  /* 0x0000001fff077819 */ /* 0x000fe20000011412 */
[----:B------:R-:W0:Y:S01]  /*0400*/  SHFL.IDX PT, R0, R0, RZ, 0x1f ;  /* 0x00001fff00007589 */ /* 0x000e2200000e0000 */
[----:B------:R-:W1:Y:S01]  /*0410*/  S2UR UR8, SR_CTAID.X ;  /* 0x00000000000879c3 */ /* 0x000e620000002500 */
[----:B------:R-:W-:Y:S02]  /*0420*/  ELECT P0, URZ, PT ;  /* 0x00000000003f782f */ /* 0x000fe40003800000 */
[----:B------:R-:W-:Y:S01]  /*0430*/  LEA.HI R7, R7, R18, RZ, 0x7 ;  /* 0x0000001207077211 */ /* 0x000fe200078f38ff */
[----:B------:R-:W5:Y:S01]  /*0440*/  S2R R4, SR_CTAID.Y ;  /* 0x0000000000047919 */ /* 0x000f620000002600 */
[----:B------:R-:W-:Y:S01]  /*0450*/  SHF.R.S32.HI R8, RZ, 0x1f, R3 ;  /* 0x0000001fff087819 */ /* 0x000fe20000011403 */
[----:B------:R-:W-:Y:S01]  /*0460*/  ULDC UR4, c[0x0][0x150] ;  /* 0x0000540000047ab9 */ /* 0x000fe20000000800 */
[----:B------:R-:W-:Y:S01]  /*0470*/  LOP3.LUT R7, R7, 0xffffff80, RZ, 0xc0, !PT ;  /* 0xffffff8007077812 */ /* 0x000fe200078ec0ff */
[----:B------:R-:W-:Y:S01]  /*0480*/  NOP ;  /* 0x0000000000007918 */ /* 0x000fe20000000000 */
[----:B------:R-:W-:Y:S01]  /*0490*/  LEA.HI R8, R8, R3, RZ, 0x2 ;  /* 0x0000000308087211 */ /* 0x000fe200078f10ff */
[----:B------:R-:W2:Y:S01]  /*04a0*/  LDC R10, c[0x0][0x144] ;  /* 0x00005100ff0a7b82 */ /* 0x000ea20000000800 */
[----:B------:R-:W-:Y:S01]  /*04b0*/  NOP ;  /* 0x0000000000007918 */ /* 0x000fe20000000000 */
[----:B------:R-:W-:Y:S01]  /*04c0*/  IMAD.IADD R6, R18, 0x1, -R7 ;  /* 0x0000000112067824 */ /* 0x000fe200078e0a07 */
[----:B------:R-:W-:Y:S01]  /*04d0*/  LOP3.LUT R8, R8, 0x3ffffffc, RZ, 0xc0, !PT ;  /* 0x3ffffffc08087812 */ /* 0x000fe200078ec0ff */
[----:B------:R-:W-:Y:S01]  /*04e0*/  IMAD.MOV.U32 R23, RZ, RZ, 0x1 ;  /* 0x00000001ff177424 */ /* 0x000fe200078e00ff */
[----:B------:R-:W-:-:S02]  /*04f0*/  ISETP.NE.AND P3, PT, R5, RZ, PT ;  /* 0x000000ff0500720c */ /* 0x000fc40003f65270 */
[----:B------:R-:W-:Y:S01]  /*0500*/  SHF.R.S32.HI R7, RZ, 0x1f, R6 ;  /* 0x0000001fff077819 */ /* 0x000fe20000011406 */
[----:B------:R-:W-:Y:S01]  /*0510*/  IMAD.IADD R8, R3, 0x1, -R8 ;  /* 0x0000000103087824 */ /* 0x000fe200078e0a08 */
[----:B------:R-:W3:Y:S02]  /*0520*/  LDC R13, c[0x0][0x140] ;  /* 0x00005000ff0d7b82 */ /* 0x000ee40000000800 */
[----:B------:R-:W-:Y:S02]  /*0530*/  LEA.HI R7, R7, R6, RZ, 0x3 ;  /* 0x0000000607077211 */ /* 0x000fe400078f18ff */
[----:B0-----:R-:W-:Y:S02]  /*0540*/  ISETP.NE.OR P0, PT, R0, RZ, !P0 ;  /* 0x000000ff0000720c */ /* 0x001fe40004705670 */
[--C-:B------:R-:W-:Y:S02]  /*0550*/  SHF.R.S32.HI R0, RZ, 0x3, R7.reuse ;  /* 0x00000003ff007819 */ /* 0x100fe40000011407 */
[----:B------:R-:W-:-:S02]  /*0560*/  SHF.R.S32.HI R7, RZ, 0x1f, R7 ;  /* 0x0000001fff077819 */ /* 0x000fc40000011407 */
[----:B-1----:R-:W-:Y:S02]  /*0570*/  I2FP.F32.U32 R9, UR8 ;  /* 0x0000000800097c45 */ /* 0x002fe40008201000 */
[----:B------:R-:W-:-:S03]  /*0580*/  LEA.HI R7, R7, R0, RZ, 0x2 ;  /* 0x0000000007077211 */ /* 0x000fc600078f10ff */
[----:B------:R-:W-:Y:S01]  /*0590*/  FMUL R9, R9, UR4 ;  /* 0x0000000409097c20 */ /* 0x000fe20008400000 */
[----:B------:R-:W-:Y:S01]  /*05a0*/  LOP3.LUT R7, R7, 0xfffffffc, RZ, 0xc0, !PT ;  /* 0xfffffffc07077812 */ /* 0x000fe200078ec0ff */
[----:B------:R-:W-:Y:S01]  /*05b0*/  VOTEU.ALL UP0, P0 ;  /* 0x00000000003f7886 */ /* 0x000fe20000000000 */
[----:B-----5:R-:W-:Y:S01]  /*05c0*/  I2FP.F32.U32 R3, R4 ;  /* 0x0000000400037245 */ /* 0x020fe20000201000 */
[----:B------:R-:W-:Y:S01]  /*05d0*/  ULDC UR4, c[0x0][0x154] ;  /* 0x0000550000047ab9 */ /* 0x000fe20000000800 */
[----:B------:R-:W-:Y:S01]  /*05e0*/  VOTEU.ALL UP1, P0 ;  /* 0x00000000003f7886 */ /* 0x000fe20000020000 */
[----:B------:R-:W0:Y:S01]  /*05f0*/  F2I.U32.TRUNC.NTZ R9, R9 ;  /* 0x0000000900097305 */ /* 0x000e22000020f000 */
[----:B------:R-:W-:Y:S01]  /*0600*/  IMAD.IADD R7, R0, 0x1, -R7 ;  /* 0x0000000100077824 */ /* 0x000fe200078e0a07 */
[----:B------:R-:W1:Y:S01]  /*0610*/  @!UP0 S2UR UR7, SR_CgaCtaId ;  /* 0x00000000000789c3 */ /* 0x000e620000008800 */
[----:B------:R-:W-:Y:S01]  /*0620*/  FMUL R12, R3, UR4 ;  /* 0x00000004030c7c20 */ /* 0x000fe20008400000 */
[----:B------:R-:W-:Y:S01]  /*0630*/  UMOV UR4, 0x20 ;  /* 0x0000002000047882 */ /* 0x000fe20000000000 */
[----:B------:R-:W-:Y:S01]  /*0640*/  IMAD R8, R8, 0x4, R7 ;  /* 0x0000000408087824 */ /* 0x000fe200078e0207 */
[----:B------:R-:W-:Y:S01]  /*0650*/  @!UP0 UMOV UR6, 0x400 ;  /* 0x0000040000068882 */ /* 0x000fe20000000000 */
[----:B------:R-:W-:-:S04]  /*0660*/  @!UP0 UIADD3 UR4, -UR4, 0x100000, URZ ;  /* 0x0010000004048890 */ /* 0x000fc8000fffe13f */
[----:B------:R-:W-:Y:S02]  /*0670*/  @!UP0 USHF.L.U32 UR5, UR4, 0xb, URZ ;  /* 0x0000000b04058899 */ /* 0x000fe4000800063f */
[----:B------:R-:W-:Y:S01]  /*0680*/  @!UP0 USHF.L.U32 UR4, UR4, 0x1, URZ ;  /* 0x0000000104048899 */ /* 0x000fe2000800063f */
[----:B---3--:R-:W-:Y:S01]  /*0690*/  ISETP.EQ.U32.AND P2, PT, R13, 0x1, PT ;  /* 0x000000010d00780c */ /* 0x008fe20003f42070 */
[----:B------:R-:W3:Y:S01]  /*06a0*/  F2I.U32.TRUNC.NTZ R12, R12 ;  /* 0x0000000c000c7305 */ /* 0x000ee2000020f000 */
[----:B------:R-:W-:Y:S01]  /*06b0*/  LEA.HI R0, R8, R8, RZ, 0x1 ;  /* 0x0000000808007211 */ /* 0x000fe200078f08ff */
[----:B------:R-:W5:Y:S03]  /*06c0*/  LDC R7, c[0x0][0x148] ;  /* 0x00005200ff077b82 */ /* 0x000f660000000800 */
[----:B------:R-:W-:Y:S01]  /*06d0*/  LOP3.LUT R11, R0, 0xfffffffe, RZ, 0xc0, !PT ;  /* 0xfffffffe000b7812 */ /* 0x000fe200078ec0ff */
[----:B0-----:R-:W-:Y:S01]  /*06e0*/  IMAD.MOV R15, RZ, RZ, -R9 ;  /* 0x000000ffff0f7224 */ /* 0x001fe200078e0a09 */
[----:B------:R-:W-:-:S03]  /*06f0*/  SHF.R.S32.HI R9, RZ, 0x1f, R2 ;  /* 0x0000001fff097819 */ /* 0x000fc60000011402 */
[----:B--2---:R-:W-:Y:S01]  /*0700*/  IMAD R3, R10, R15, UR8 ;  /* 0x000000080a037e24 */ /* 0x004fe2000f8e020f */
[----:B------:R-:W-:Y:S01]  /*0710*/  LEA.HI R9, R9, R2, RZ, 0x2 ;  /* 0x0000000209097211 */ /* 0x000fe200078f10ff */
[C---:B------:R-:W-:Y:S02]  /*0720*/  IMAD.IADD R0, R8.reuse, 0x1, -R11 ;  /* 0x0000000108007824 */ /* 0x040fe400078e0a0b */
[----:B------:R-:W-:Y:S01]  /*0730*/  IMAD.SHL.U32 R11, R8, 0x4, RZ ;  /* 0x00000004080b7824 */ /* 0x000fe200078e00ff */
[----:B------:R-:W-:Y:S01]  /*0740*/  LOP3.LUT R9, R9, 0xfffffffc, RZ, 0xc0, !PT ;  /* 0xfffffffc09097812 */ /* 0x000fe200078ec0ff */
[----:B---3--:R-:W-:Y:S01]  /*0750*/  IMAD.MOV R21, RZ, RZ, -R12 ;  /* 0x000000ffff157224 */ /* 0x008fe200078e0a0c */
[----:B------:R-:W-:Y:S01]  /*0760*/  ISETP.NE.AND P4, PT, R0, R3, PT ;  /* 0x000000030000720c */ /* 0x000fe20003f85270 */
[----:B-1----:R-:W-:Y:S01]  /*0770*/  @!UP0 ULEA UR6, UR7, UR6, 0x18 ;  /* 0x0000000607068291 */ /* 0x002fe2000f8ec03f */
[----:B------:R-:W-:Y:S01]  /*0780*/  LOP3.LUT R22, R8, 0xc, R11, 0x78, !PT ;  /* 0x0000000c08167812 */ /* 0x000fe200078e780b */
[----:B------:R-:W-:Y:S01]  /*0790*/  IMAD.IADD R0, R2, 0x1, -R9 ;  /* 0x0000000102007824 */ /* 0x000fe200078e0a09 */
[----:B------:R-:W-:Y:S01]  /*07a0*/  VOTEU.ALL UP0, P0 ;  /* 0x00000000003f7886 */ /* 0x000fe20000000000 */
[----:B------:R-:W-:Y:S01]  /*07b0*/  LOP3.LUT P0, RZ, R6, 0x7, RZ, 0xc0, !PT ;  /* 0x0000000706ff7812 */ /* 0x000fe2000780c0ff */
[----:B------:R-:W-:-:S02]  /*07c0*/  VIADD R6, R5, 0xffffffff ;  /* 0xffffffff05067836 */ /* 0x000fc40000000000 */
[----:B------:R-:W-:Y:S01]  /*07d0*/  ISETP.NE.AND P1, PT, R0, 0x3, PT ;  /* 0x000000030000780c */ /* 0x000fe20003f25270 */
[----:B-----5:R-:W-:Y:S01]  /*07e0*/  IMAD R9, R7, R21, R4 ;  /* 0x0000001507097224 */ /* 0x020fe200078e0204 */
[----:B------:R-:W-:Y:S02]  /*07f0*/  ISETP.LT.U32.AND P0, PT, R22, 0x2, !P0 ;  /* 0x000000021600780c */ /* 0x000fe40004701070 */
[----:B------:R-:W-:Y:S01]  /*0800*/  ISETP.EQ.OR P1, PT, R0, RZ, !P1 ;  /* 0x000000ff0000720c */ /* 0x000fe20004f22670 */
[----:B------:R-:W0:Y:S02]  /*0810*/  FENCE.VIEW.ASYNC.S ;  /* 0x00000000000073c6 */ /* 0x000e240000000000 */
[----:B0-----:R0:W1:Y:S01]  /*0820*/  @!UP0 SYNCS.EXCH.64 URZ, [UR6+0xd0], UR4 ;  /* 0x0000d004063f85b2 */ /* 0x0010620008000100 */
[----:B------:R-:W-:Y:S02]  /*0830*/  @P4 LEA.HI R2, R22, R22, RZ, 0x1 ;  /* 0x0000001616024211 */ /* 0x000fe400078f08ff */
[----:B------:R-:W-:-:S02]  /*0840*/  ISETP.EQ.AND P1, PT, R5, RZ, P1 ;  /* 0x000000ff0500720c */ /* 0x000fc40000f22270 */
[----:B------:R-:W-:Y:S02]  /*0850*/  @P4 SHF.R.S32.HI R2, RZ, 0x1, R2 ;  /* 0x00000001ff024819 */ /* 0x000fe40000011402 */
[----:B------:R-:W-:Y:S02]  /*0860*/  ISETP.GE.U32.AND P6, PT, R6, 0x2, PT ;  /* 0x000000020600780c */ /* 0x000fe40003fc6070 */
[----:B------:R-:W-:Y:S02]  /*0870*/  @P4 ISETP.NE.AND P5, PT, R2, R9, PT ;  /* 0x000000090200420c */ /* 0x000fe40003fa5270 */
[----:B------:R-:W-:Y:S02]  /*0880*/  SEL R2, RZ, 0x1, !P0 ;  /* 0x00000001ff027807 */ /* 0x000fe40004000000 */
[----:B------:R-:W-:Y:S02]  /*0890*/  @P4 SEL R23, RZ, 0x1, P5 ;  /* 0x00000001ff174807 */ /* 0x000fe40002800000 */
[----:B------:R-:W-:Y:S01]  /*08a0*/  SEL R19, RZ, 0x1, !P1 ;  /* 0x00000001ff137807 */ /* 0x000fe20004800000 */
[----:B------:R0:W2:Y:S01]  /*08b0*/  @!UP1 SYNCS.EXCH.64 URZ, [UR6+0xd8], UR4 ;  /* 0x0000d804063f95b2 */ /* 0x0000a20008000100 */
[----:B------:R-:W-:Y:S01]  /*08c0*/  LOP3.LUT R23, R23, R2, RZ, 0xc0, !PT ;  /* 0x0000000217177212 */ /* 0x000fe200078ec0ff */
[----:B------:R-:W-:Y:S01]  /*08d0*/  NOP ;  /* 0x0000000000007918 */ /* 0x000fe20000000000 */
[----:B------:R-:W-:Y:S01]  /*08e0*/  SEL R19, R19, 0x2, P6 ;  /* 0x0000000213137807 */ /* 0x000fe20003000000 */
[----:B------:R-:W-:Y:S06]  /*08f0*/  @!P2 BRA `(.L_x_4) ;  /* 0x000000000008a947 */ /* 0x000fec0003800000 */
[----:B-12-4-:R-:W-:Y:S01]  /*0900*/  UCGABAR_ARV ;  /* 0x00000000000079c7 */ /* 0x016fe20008000000 */
[----:B------:R-:W-:Y:S05]  /*0910*/  BRA `(.L_x_5) ;  /* 0x0000000000047947 */ /* 0x000fea0003800000 */
.L_x_4:
[----:B-12-4-:R-:W-:Y:S01]  /*0920*/  NOP ;  /* 0x0000000000007918 */ /* 0x016fe20000000000 */
.L_x_5:
[----:B------:R-:W1:Y:S01]  /*0930*/  LDC R2, c[0x0][0x65c] ;  /* 0x00019700ff027b82 */ /* 0x000e620000000800 */
[----:B------:R-:W-:Y:S02]  /*0940*/  IMAD.U32 R8, RZ, RZ, UR8 ;  /* 0x00000008ff087e24 */ /* 0x000fe4000f8e00ff */
[----:B------:R-:W-:Y:S01]  /*0950*/  IMAD.MOV.U32 R9, RZ, RZ, RZ ;  /* 0x000000ffff097224 */ /* 0x000fe200078e00ff */
[----:B-1----:R-:W-:-:S04]  /*0960*/  ISETP.NE.AND P1, PT, R2, 0x1, PT ;  /* 0x000000010200780c */ /* 0x002fc80003f25270 */
[----:B------:R-:W-:-:S09]  /*0970*/  P2R R5, PR, RZ, 0x2 ;  /* 0x00000002ff057803 */ /* 0x000fd20000000000 */
[----:B------:R-:W1:Y:S01]  /*0980*/  @P1 LDC R17, c[0x0][0x10] ;  /* 0x00000400ff111b82 */ /* 0x000e620000000800 */
[----:B------:R-:W-:Y:S02]  /*0990*/  @P1 IMAD.MOV.U32 R5, RZ, RZ, RZ ;  /* 0x000000ffff051224 */ /* 0x000fe400078e00ff */
[----:B------:R-:W-:-:S05]  /*09a0*/  @P1 IMAD.MOV.U32 R13, RZ, RZ, RZ ;  /* 0x000000ffff0d1224 */ /* 0x000fca00078e00ff */
[----:B------:R-:W2:Y:S01]  /*09b0*/  @!P1 LDC R11, c[0x0][0xc] ;  /* 0x00000300ff0b9b82 */ /* 0x000ea20000000800 */
[----:B-1----:R-:W-:-:S04]  /*09c0*/  @P1 IMAD.WIDE.U32 R16, R17, UR8, R4 ;  /* 0x0000000811101c25 */ /* 0x002fc8000f8e0004 */
[----:B------:R-:W-:Y:S02]  /*09d0*/  @P1 IMAD.IADD R17, R17, 0x1, R13 ;  /* 0x0000000111111824 */ /* 0x000fe400078e020d */
[----:B--2---:R-:W-:-:S04]  /*09e0*/  @!P1 IMAD.WIDE.U32 R8, R4, R11, R8 ;  /* 0x0000000b04089225 */ /* 0x004fc800078e0008 */
[----:B------:R-:W-:Y:S02]  /*09f0*/  @!P1 IMAD.MOV.U32 R16, RZ, RZ, R8 ;  /* 0x000000ffff109224 */ /* 0x000fe400078e0008 */
[----:B------:R-:W-:Y:S01]  /*0a00*/  @!P1 IMAD.MOV.U32 R17, RZ, RZ, R9 ;  /* 0x000000ffff119224 */ /* 0x000fe200078e0009 */
[----:B------:R-:W-:Y:S06]  /*0a10*/  @!P2 BRA `(.L_x_6) ;  /* 0x00000000000ca947 */ /* 0x000fec0003800000 */
[----:B------:R-:W-:Y:S01]  /*0a20*/  UCGABAR_WAIT ;  /* 0x0000000000007dc7 */ /* 0x000fe20008000000 */
[----:B------:R-:W-:Y:S01]  /*0a30*/  CCTL.IVALL ;  /* 0x00000000ff00798f */ /* 0x000fe20002000000 */
[----:B------:R-:W-:Y:S05]  /*0a40*/  BRA `(.L_x_7) ;  /* 0x0000000000047947 */ /* 0x000fea0003800000 */
.L_x_6:
[----:B------:R-:W-:Y:S06]  /*0a50*/  BAR.SYNC.DEFER_BLOCKING 0x0 ;  /* 0x0000000000007b1d */ /* 0x000fec0000010000 */
.L_x_7:
[----:B------:R-:W-:Y:S05]  /*0a60*/  @!P3 BRA `(.L_x_8) ;  /* 0x000000700034b947 */ /* 0x000fea0003800000 */
[----:B------:R-:W-:-:S13]  /*0a70*/  ISETP.GT.U32.AND P0, PT, R6, 0x1, PT ;  /* 0x000000010600780c */ /* 0x000fda0003f04070 */
[----:B0-----:R-:W-:Y:S05]  /*0a80*/  @P0 EXIT ;  /* 0x000000000000094d */ /* 0x001fea0003800000 */
[----:B------:R-:W-:Y:S01]  /*0a90*/  ULDC.64 UR4, c[0x0][0x650] ;  /* 0x0001940000047ab9 */ /* 0x000fe20000000a00 */
[----:B------:R-:W-:Y:S01]  /*0aa0*/  PRMT R0, RZ, 0x7610, R0 ;  /* 0x00007610ff007816 */ /* 0x000fe20000000000 */
[----:B------:R-:W-:Y:S01]  /*0ab0*/  IMAD.MOV.U32 R107, RZ, RZ, -0x1 ;  /* 0xffffffffff6b7424 */ /* 0x000fe200078e00ff */
[----:B------:R-:W-:Y:S01]  /*0ac0*/  ISETP.GE.U32.AND P0, PT, R16, UR4, PT ;  /* 0x0000000410007c0c */ /* 0x000fe2000bf06070 */
[----:B------:R-:W-:Y:S02]  /*0ad0*/  IMAD.MOV.U32 R108, RZ, RZ, -0x1 ;  /* 0xffffffffff6c7424 */ /* 0x000fe400078e00ff */
[----:B------:R-:W-:Y:S01]  /*0ae0*/  IMAD.MOV.U32 R105, RZ, RZ, -0x1 ;  /* 0xffffffffff697424 */ /* 0x000fe200078e00ff */
[----:B------:R-:W-:-:S13]  /*0af0*/  ISETP.GE.U32.AND.EX P0, PT, R17, UR5, PT, P0 ;  /* 0x0000000511007c0c */ /* 0x000fda000bf06100 */
[----:B------:R-:W-:Y:S05]  /*0b00*/  @P0 BRA `(.L_x_9) ;  /* 0x0000000400280947 */ /* 0x000fea0003800000 */
[----:B------:R-:W0:Y:S01]  /*0b10*/  LDC.64 R24, c[0x0][0x628] ;  /* 0x00018a00ff187b82 */ /* 0x000e220000000a00 */
[----:B------:R-:W-:Y:S02]  /*0b20*/  IMAD.MOV.U32 R8, RZ, RZ, R16 ;  /* 0x000000ffff087224 */ /* 0x000fe400078e0010 */
[----:B------:R-:W-:-:S05]  /*0b30*/  IMAD.MOV.U32 R9, RZ, RZ, R17 ;  /* 0x000000ffff097224 */ /* 0x000fca00078e0011 */
[----:B------:R-:W1:Y:S08]  /*0b40*/  LDC R0, c[0x0][0x630] ;  /* 0x00018c00ff007b82 */ /* 0x000e700000000800 */
[----:B------:R-:W2:Y:S01]  /*0b50*/  LDC.64 R26, c[0x0][0x620] ;  /* 0x00018800ff1a7b82 */ /* 0x000ea20000000a00 */
[----:B0-----:R-:W-:-:S04]  /*0b60*/  ISETP.NE.U32.AND P0, PT, R24, RZ, PT ;  /* 0x000000ff1800720c */ /* 0x001fc80003f05070 */
[----:B------:R-:W-:-:S13]  /*0b70*/  ISETP.NE.AND.EX P0, PT, R25, RZ, PT, P0 ;  /* 0x000000ff1900720c */ /* 0x000fda0003f05300 */
[----:B-12---:R-:W-:Y:S05]  /*0b80*/  @!P0 BRA `(.L_x_10) ;  /* 0x0000000000288947 */ /* 0x006fea0003800000 */
[----:B------:R-:W0:Y:S02]  /*0b90*/  LDC R13, c[0x0][0x634] ;  /* 0x00018d00ff0d7b82 */ /* 0x000e240000000800 */
[----:B0-----:R-:W-:-:S05]  /*0ba0*/  IADD3 R13, P0, R16, R13, RZ ;  /* 0x0000000d100d7210 */ /* 0x001fca0007f1e0ff */
[----:B------:R-:W-:-:S04]  /*0bb0*/  IMAD.X R15, RZ, RZ, R17, P0 ;  /* 0x000000ffff0f7224 */ /* 0x000fc800000e0611 */
[----:B------:R-:W-:-:S04]  /*0bc0*/  IMAD.WIDE.U32 R8, R15, R24, RZ ;  /* 0x000000180f087225 */ /* 0x000fc800078e00ff */
[----:B------:R-:W-:-:S04]  /*0bd0*/  IMAD.WIDE.U32 R10, P0, R13, R25, R8 ;  /* 0x000000190d0a7225 */ /* 0x000fc80007800008 */
[----:B------:R-:W-:-:S04]  /*0be0*/  IMAD.WIDE.U32 R8, R13, R24, RZ ;  /* 0x000000180d087225 */ /* 0x000fc800078e00ff */
[----:B------:R-:W-:Y:S01]  /*0bf0*/  IMAD.X R13, RZ, RZ, RZ, P0 ;  /* 0x000000ffff0d7224 */ /* 0x000fe200000e06ff */
[----:B------:R-:W-:Y:S01]  /*0c00*/  IADD3 RZ, P0, R9, R10, RZ ;  /* 0x0000000a09ff7210 */ /* 0x000fe20007f1e0ff */
[----:B------:R-:W-:-:S04]  /*0c10*/  IMAD.MOV.U32 R12, RZ, RZ, R11 ;  /* 0x000000ffff0c7224 */ /* 0x000fc800078e000b */
[----:B------:R-:W-:-:S08]  /*0c20*/  IMAD.WIDE.U32.X R8, R15, R25, R12, P0 ;  /* 0x000000190f087225 */ /* 0x000fd000000e040c */
.L_x_10:
[----:B------:R-:W0:Y:S01]  /*0c30*/  LDC.64 R24, c[0x0][0x640] ;  /* 0x00019000ff187b82 */ /* 0x000e220000000a00 */
[-CC-:B------:R-:W-:Y:S01]  /*0c40*/  SHF.R.U64 R105, R8, R0.reuse, R9.reuse ;  /* 0x0000000008697219 */ /* 0x180fe20000001209 */
[----:B------:R-:W-:Y:S01]  /*0c50*/  IMAD R30, R7, R21, R4 ;  /* 0x00000015071e7224 */ /* 0x000fe200078e0204 */
[----:B------:R-:W-:Y:S01]  /*0c60*/  SHF.R.U32.HI R0, RZ, R0, R9 ;  /* 0x00000000ff007219 */ /* 0x000fe20000011609 */
[----:B------:R-:W-:Y:S01]  /*0c70*/  IMAD.MOV.U32 R21, RZ, RZ, 0x1 ;  /* 0x00000001ff157424 */ /* 0x000fe200078e00ff */
[----:B------:R-:W-:-:S03]  /*0c80*/  IADD3 R5, P0, RZ, -R105, RZ ;  /* 0x80000069ff057210 */ /* 0x000fc60007f1e0ff */
[----:B------:R-:W1:Y:S02]  /*0c90*/  LDC R6, c[0x0][0x618] ;  /* 0x00018600ff067b82 */ /* 0x000e640000000800 */
[----:B------:R-:W-:-:S04]  /*0ca0*/  IMAD.X R9, RZ, RZ, ~R0, P0 ;  /* 0x000000ffff097224 */ /* 0x000fc800000e0e00 */
[-C--:B------:R-:W-:Y:S02]  /*0cb0*/  IMAD R0, R9, R26.reuse, RZ ;  /* 0x0000001a09007224 */ /* 0x080fe400078e02ff */
[----:B------:R-:W2:Y:S01]  /*0cc0*/  LDC R11, c[0x0][0x608] ;  /* 0x00018200ff0b7b82 */ /* 0x000ea20000000800 */
[----:B------:R-:W-:-:S04]  /*0cd0*/  IMAD.WIDE.U32 R8, R5, R26, R16 ;  /* 0x0000001a05087225 */ /* 0x000fc800078e0010 */
[----:B------:R-:W-:-:S03]  /*0ce0*/  IMAD R5, R5, R27, R0 ;  /* 0x0000001b05057224 */ /* 0x000fc600078e0200 */
[----:B------:R-:W3:Y:S01]  /*0cf0*/  LDC R12, c[0x0][0x658] ;  /* 0x00019600ff0c7b82 */ /* 0x000ee20000000800 */
[----:B0-----:R-:W-:Y:S01]  /*0d00*/  ISETP.NE.U32.AND P0, PT, R24, RZ, PT ;  /* 0x000000ff1800720c */ /* 0x001fe20003f05070 */
[----:B------:R-:W-:Y:S02]  /*0d10*/  IMAD.IADD R5, R9, 0x1, R5 ;  /* 0x0000000109057824 */ /* 0x000fe400078e0205 */
[----:B------:R-:W-:Y:S01]  /*0d20*/  IMAD.MOV.U32 R9, RZ, RZ, -0x1 ;  /* 0xffffffffff097424 */ /* 0x000fe200078e00ff */
[----:B------:R-:W-:-:S03]  /*0d30*/  ISETP.NE.AND.EX P0, PT, R25, RZ, PT, P0 ;  /* 0x000000ff1900720c */ /* 0x000fc60003f05300 */
[----:B------:R-:W0:Y:S01]  /*0d40*/  LDC R15, c[0x0][0x600] ;  /* 0x00018000ff0f7b82 */ /* 0x000e220000000800 */
[-CC-:B-1----:R-:W-:Y:S02]  /*0d50*/  SHF.R.U64 R13, R8, R6.reuse, R5.reuse ;  /* 0x00000006080d7219 */ /* 0x182fe40000001205 */
[----:B------:R-:W-:-:S05]  /*0d60*/  SHF.R.U32.HI R0, RZ, R6, R5 ;  /* 0x00000006ff007219 */ /* 0x000fca0000011605 */
[----:B------:R-:W1:Y:S01]  /*0d70*/  LDC R14, c[0x0][0x648] ;  /* 0x00019200ff0e7b82 */ /* 0x000e620000000800 */
[-CC-:B--2---:R-:W-:Y:S02]  /*0d80*/  SHF.R.U64 R27, R13, R11.reuse, R0.reuse ;  /* 0x0000000b0d1b7219 */ /* 0x184fe40000001200 */
[----:B------:R-:W-:-:S05]  /*0d90*/  SHF.R.U32.HI R5, RZ, R11, R0 ;  /* 0x0000000bff057219 */ /* 0x000fca0000011600 */
[----:B------:R-:W2:Y:S01]  /*0da0*/  LDC R20, c[0x0][0x638] ;  /* 0x00018e00ff147b82 */ /* 0x000ea20000000800 */
[-CC-:B---3--:R-:W-:Y:S02]  /*0db0*/  SHF.R.U64 R28, R27, R12.reuse, R5.reuse ;  /* 0x0000000c1b1c7219 */ /* 0x188fe40000001205 */
[-C--:B------:R-:W-:Y:S02]  /*0dc0*/  SHF.L.U32 R0, R9, R12.reuse, RZ ;  /* 0x0000000c09007219 */ /* 0x080fe400000006ff */
[----:B------:R-:W-:Y:S01]  /*0dd0*/  SHF.R.U32.HI R5, RZ, R12, R5 ;  /* 0x0000000cff057219 */ /* 0x000fe20000011605 */
[----:B------:R-:W-:Y:S01]  /*0de0*/  IMAD.MOV.U32 R4, RZ, RZ, R28 ;  /* 0x000000ffff047224 */ /* 0x000fe200078e001c */
[----:B------:R-:W-:Y:S01]  /*0df0*/  LOP3.LUT R10, RZ, R0, RZ, 0x33, !PT ;  /* 0x00000000ff0a7212 */ /* 0x000fe200078e33ff */
[----:B------:R-:W3:Y:S01]  /*0e00*/  LDC R26, c[0x0][0x610] ;  /* 0x00018400ff1a7b82 */ /* 0x000ee20000000800 */
[----:B------:R-:W-:Y:S05]  /*0e10*/  @!P0 BRA `(.L_x_11) ;  /* 0x0000000000288947 */ /* 0x000fea0003800000 */
[----:B------:R-:W4:Y:S02]  /*0e20*/  LDC R9, c[0x0][0x64c] ;  /* 0x00019300ff097b82 */ /* 0x000f240000000800 */
[----:B----4-:R-:W-:-:S05]  /*0e30*/  IADD3 R9, P0, R28, R9, RZ ;  /* 0x000000091c097210 */ /* 0x010fca0007f1e0ff */
        /* <DEDUP_REMOVED lines=8> */
.L_x_11:
[----:B-1----:R-:W-:Y:S01]  /*0ec0*/  SHF.R.U64 R4, R4, R14, R5 ;  /* 0x0000000e04047219 */ /* 0x002fe20000001205 */
[----:B0-----:R-:W-:Y:S01]  /*0ed0*/  VIADD R6, R15, 0xffffffff ;  /* 0xffffffff0f067836 */ /* 0x001fe20000000000 */
[----:B------:R-:W-:Y:S02]  /*0ee0*/  SHF.L.U32 R0, R21, R12, RZ ;  /* 0x0000000c15007219 */ /* 0x000fe400000006ff */
[----:B------:R-:W-:Y:S01]  /*0ef0*/  LOP3.LUT R5, R27, R10, RZ, 0xc0, !PT ;  /* 0x0000000a1b057212 */ /* 0x000fe200078ec0ff */
[----:B------:R-:W-:Y:S01]  /*0f00*/  IMAD.MOV R7, RZ, RZ, -R4 ;  /* 0x000000ffff077224 */ /* 0x000fe200078e0a04 */
[----:B------:R-:W-:Y:S02]  /*0f10*/  SEL R3, R3, R30, !P1 ;  /* 0x0000001e03037207 */ /* 0x000fe40004800000 */
[----:B------:R-:W-:Y:S01]  /*0f20*/  LOP3.LUT R6, R13, R6, RZ, 0xc0, !PT ;  /* 0x000000060d067212 */ /* 0x000fe200078ec0ff */
[----:B------:R-:W-:Y:S02]  /*0f30*/  IMAD R4, R0, R4, R5 ;  /* 0x0000000400047224 */ /* 0x000fe400078e0205 */
[----:B--2---:R-:W-:-:S02]  /*0f40*/  IMAD R0, R7, R20, R28 ;  /* 0x0000001407007224 */ /* 0x004fc400078e021c */
[----:B---3--:R-:W-:Y:S02]  /*0f50*/  IMAD R3, R4, R26, R3 ;  /* 0x0000001a04037224 */ /* 0x008fe400078e0203 */
[----:B------:R-:W-:Y:S02]  /*0f60*/  IMAD.MOV.U32 R5, RZ, RZ, 0x1 ;  /* 0x00000001ff057424 */ /* 0x000fe400078e00ff */
[----:B------:R-:W-:-:S03]  /*0f70*/  IMAD R4, R0, R15, R6 ;  /* 0x0000000f00047224 */ /* 0x000fc600078e0206 */
[----:B------:R-:W-:Y:S02]  /*0f80*/  PRMT R0, R5, 0x7610, R0 ;  /* 0x0000761005007816 */ /* 0x000fe40000000000 */
[----:B------:R-:W-:Y:S02]  /*0f90*/  SEL R108, R4, R3, !P1 ;  /* 0x00000003046c7207 */ /* 0x000fe40004800000 */
[----:B------:R-:W-:-:S07]  /*0fa0*/  SEL R107, R3, R4, !P1 ;  /* 0x00000004036b7207 */ /* 0x000fce0004800000 */
.L_x_9:
[----:B------:R-:W-:-:S08]  /*0fb0*/  NOP ;  /* 0x0000000000007918 */ /* 0x000fd00000000000 */
[----:B------:R-:W0:Y:S02]  /*0fc0*/  USETMAXREG.TRY_ALLOC.CTAPOOL UP0, 0xe8 ;  /* 0x000000e8000079c8 */ /* 0x000e240008000600 */
[----:B0-----:R-:W-:-:S13]  /*0fd0*/  PLOP3.LUT P0, PT, PT, PT, UP0, 0x80, 0x0 ;  /* 0x000000000000781c */ /* 0x001fda0003f0f008 */
[----:B------:R-:W-:Y:S05]  /*0fe0*/  @!P0 BRA `(.L_x_9) ;  /* 0xfffffffc00f08947 */ /* 0x000fea000383ffff */
[----:B------:R-:W-:Y:S01]  /*0ff0*/  ULDC.64 UR4, c[0x0][0x598] ;  /* 0x0001660000047ab9 */ /* 0x000fe20000000a00 */
[----:B------:R-:W-:Y:S01]  /*1000*/  ULDC.64 UR36, c[0x0][0x208] ;  /* 0x0000820000247ab9 */ /* 0x000fe20000000a00 */
[----:B------:R-:W-:-:S04]  /*1010*/  ISETP.NE.U32.AND P0, PT, RZ, UR4, PT ;  /* 0x00000004ff007c0c */ /* 0x000fc8000bf05070 */
[----:B------:R-:W-:-:S13]  /*1020*/  ISETP.NE.AND.EX P0, PT, RZ, UR5, PT, P0 ;  /* 0x00000005ff007c0c */ /* 0x000fda000bf05300 */
[----:B------:R-:W-:Y:S05]  /*1030*/  @!P0 BRA `(.L_x_12) ;  /* 0x00000000001c8947 */ /* 0x000fea0003800000 */
[----:B------:R-:W0:Y:S02]  /*1040*/  LDC.64 R4, c[0x0][0x598] ;  /* 0x00016600ff047b82 */ /* 0x000e240000000a00 */
[----:B0-----:R-:W2:Y:S02]  /*1050*/  LDG.E.64 R4, desc[UR36][R4.64] ;  /* 0x0000002404047981 */ /* 0x001ea4000c1e1b00 */
[----:B--2---:R-:W-:-:S04]  /*1060*/  ISETP.NE.U32.AND P0, PT, R4, RZ, PT ;  /* 0x000000ff0400720c */ /* 0x004fc80003f05070 */
[----:B------:R-:W-:-:S13]  /*1070*/  ISETP.NE.AND.EX P0, PT, R5, RZ, PT, P0 ;  /* 0x000000ff0500720c */ /* 0x000fda0003f05300 */
[----:B------:R-:W-:Y:S05]  /*1080*/  @!P0 BRA `(.L_x_12) ;  /* 0x0000000000088947 */ /* 0x000fea0003800000 */
[----:B------:R0:W5:Y:S01]  /*1090*/  LD.E R104, desc[UR36][R4.64] ;  /* 0x0000002404687980 */ /* 0x000162000c101900 */
[----:B------:R-:W-:Y:S05]  /*10a0*/  BRA `(.L_x_13) ;  /* 0x0000000000247947 */ /* 0x000fea0003800000 */
.L_x_12:
[----:B------:R-:W-:Y:S02]  /*10b0*/  ULDC.64 UR4, c[0x0][0x588] ;  /* 0x0001620000047ab9 */ /* 0x000fe40000000a00 */
[----:B------:R-:W-:-:S04]  /*10c0*/  ISETP.NE.U32.AND P0, PT, RZ, UR4, PT ;  /* 0x00000004ff007c0c */ /* 0x000fc8000bf05070 */
[----:B------:R-:W-:-:S13]  /*10d0*/  ISETP.NE.AND.EX P0, PT, RZ, UR5, PT, P0 ;  /* 0x00000005ff007c0c */ /* 0x000fda000bf05300 */
[----:B------:R-:W-:Y:S05]  /*10e0*/  @!P0 BRA `(.L_x_14) ;  /* 0x00000000000c8947 */ /* 0x000fea0003800000 */
[----:B------:R-:W0:Y:S02]  /*10f0*/  LDC.64 R4, c[0x0][0x588] ;  /* 0x00016200ff047b82 */ /* 0x000e240000000a00 */
[----:B0-----:R1:W5:Y:S01]  /*1100*/  LDG.E R104, desc[UR36][R4.64] ;  /* 0x0000002404687981 */ /* 0x001362000c1e1900 */
[----:B------:R-:W-:Y:S05]  /*1110*/  BRA `(.L_x_13) ;  /* 0x0000000000087947 */ /* 0x000fea0003800000 */
.L_x_14:
[----:B------:R-:W-:Y:S02]  /*1120*/  ULDC UR4, c[0x0][0x580] ;  /* 0x0001600000047ab9 */ /* 0x000fe40000000800 */
[----:B------:R-:W-:-:S07]  /*1130*/  IMAD.U32 R104, RZ, RZ, UR4 ;  /* 0x00000004ff687e24 */ /* 0x000fce000f8e00ff */
.L_x_13:
[----:B------:R-:W-:Y:S02]  /*1140*/  ULDC.64 UR4, c[0x0][0x5a0] ;  /* 0x0001680000047ab9 */ /* 0x000fe40000000a00 */
[----:B------:R-:W-:-:S04]  /*1150*/  ISETP.NE.U32.AND P0, PT, RZ, UR4, PT ;  /* 0x00000004ff007c0c */ /* 0x000fc8000bf05070 */
[----:B------:R-:W-:-:S13]  /*1160*/  ISETP.NE.AND.EX P0, PT, RZ, UR5, PT, P0 ;  /* 0x00000005ff007c0c */ /* 0x000fda000bf05300 */
[----:B------:R-:W-:Y:S05]  /*1170*/  @!P0 BRA `(.L_x_15) ;  /* 0x00000000001c8947 */ /* 0x000fea0003800000 */
[----:B01----:R-:W0:Y:S02]  /*1180*/  LDC.64 R4, c[0x0][0x5a0] ;  /* 0x00016800ff047b82 */ /* 0x003e240000000a00 */
[----:B0-----:R-:W2:Y:S02]  /*1190*/  LDG.E.64 R4, desc[UR36][R4.64] ;  /* 0x0000002404047981 */ /* 0x001ea4000c1e1b00 */
[----:B--2---:R-:W-:-:S04]  /*11a0*/  ISETP.NE.U32.AND P0, PT, R4, RZ, PT ;  /* 0x000000ff0400720c */ /* 0x004fc80003f05070 */
[----:B------:R-:W-:-:S13]  /*11b0*/  ISETP.NE.AND.EX P0, PT, R5, RZ, PT, P0 ;  /* 0x000000ff0500720c */ /* 0x000fda0003f05300 */
[----:B------:R-:W-:Y:S05]  /*11c0*/  @!P0 BRA `(.L_x_15) ;  /* 0x0000000000088947 */ /* 0x000fea0003800000 */
[----:B------:R0:W5:Y:S01]  /*11d0*/  LD.E R106, desc[UR36][R4.64] ;  /* 0x00000024046a7980 */ /* 0x000162000c101900 */
[----:B------:R-:W-:Y:S05]  /*11e0*/  BRA `(.L_x_16) ;  /* 0x0000000000247947 */ /* 0x000fea0003800000 */
.L_x_15:
[----:B------:R-:W-:Y:S02]  /*11f0*/  ULDC.64 UR4, c[0x0][0x590] ;  /* 0x0001640000047ab9 */ /* 0x000fe40000000a00 */
[----:B------:R-:W-:-:S04]  /*1200*/  ISETP.NE.U32.AND P0, PT, RZ, UR4, PT ;  /* 0x00000004ff007c0c */ /* 0x000fc8000bf05070 */
[----:B------:R-:W-:-:S13]  /*1210*/  ISETP.NE.AND.EX P0, PT, RZ, UR5, PT, P0 ;  /* 0x00000005ff007c0c */ /* 0x000fda000bf05300 */
[----:B------:R-:W-:Y:S05]  /*1220*/  @!P0 BRA `(.L_x_17) ;  /* 0x00000000000c8947 */ /* 0x000fea0003800000 */
[----:B01----:R-:W0:Y:S02]  /*1230*/  LDC.64 R4, c[0x0][0x590] ;  /* 0x00016400ff047b82 */ /* 0x003e240000000a00 */
[----:B0-----:R1:W5:Y:S01]  /*1240*/  LDG.E R106, desc[UR36][R4.64] ;  /* 0x00000024046a7981 */ /* 0x001362000c1e1900 */
[----:B------:R-:W-:Y:S05]  /*1250*/  BRA `(.L_x_16) ;  /* 0x0000000000087947 */ /* 0x000fea0003800000 */
.L_x_17:
[----:B------:R-:W-:Y:S02]  /*1260*/  ULDC UR4, c[0x0][0x584] ;  /* 0x0001610000047ab9 */ /* 0x000fe40000000800 */
[----:B------:R-:W-:-:S07]  /*1270*/  IMAD.U32 R106, RZ, RZ, UR4 ;  /* 0x00000004ff6a7e24 */ /* 0x000fce000f8e00ff */
.L_x_16:
[----:B------:R-:W-:-:S13]  /*1280*/  LOP3.LUT P0, RZ, R0, 0xff, RZ, 0xc0, !PT ;  /* 0x000000ff00ff7812 */ /* 0x000fda000780c0ff */
[----:B------:R-:W-:Y:S05]  /*1290*/  @!P0 EXIT ;  /* 0x000000000000894d */ /* 0x000fea0003800000 */
[----:B------:R-:W-:Y:S01]  /*12a0*/  ULDC UR4, c[0x0][0x28c] ;  /* 0x0000a30000047ab9 */ /* 0x000fe20000000800 */
[----:B------:R-:W-:Y:S01]  /*12b0*/  LOP3.LUT R112, R19, 0x1, RZ, 0xfc, !PT ;  /* 0x0000000113707812 */ /* 0x000fe200078efcff */
[----:B------:R-:W-:Y:S01]  /*12c0*/  UIADD3 UR4, UR4, 0x1f, URZ ;  /* 0x0000001f04047890 */ /* 0x000fe2000fffe03f */
[----:B------:R-:W-:Y:S01]  /*12d0*/  UMOV UR38, URZ ;  /* 0x0000003f00267c82 */ /* 0x000fe20008000000 */
[----:B------:R-:W-:Y:S02]  /*12e0*/  UMOV UR39, URZ ;  /* 0x0000003f00277c82 */ /* 0x000fe40008000000 */
[----:B------:R-:W-:-:S04]  /*12f0*/  USHF.R.S32.HI UR5, URZ, 0x1f, UR4 ;  /* 0x0000001f3f057899 */ /* 0x000fc80008011404 */
[----:B------:R-:W-:-:S04]  /*1300*/  ULEA.HI UR5, UR5, UR4, URZ, 0x5 ;  /* 0x0000000405057291 */ /* 0x000fc8000f8f283f */
[----:B------:R-:W-:-:S12]  /*1310*/  USHF.R.S32.HI UR40, URZ, 0x5, UR5 ;  /* 0x000000053f287899 */ /* 0x000fd80008011405 */
.L_x_195:
[----:B------:R-:W-:Y:S01]  /*1320*/  LOP3.LUT R0, R18, 0x80, RZ, 0xc0, !PT ;  /* 0x0000008012007812 */ /* 0x000fe200078ec0ff */
[----:B--2---:R-:W2:Y:S01]  /*1330*/  S2UR UR6, SR_CgaCtaId ;  /* 0x00000000000679c3 */ /* 0x004ea20000008800 */
[----:B------:R-:W-:Y:S02]  /*1340*/  UMOV UR41, 0x400 ;  /* 0x0000040000297882 */ /* 0x000fe40000000000 */
[----:B------:R-:W-:-:S06]  /*1350*/  SHF.R.U32.HI R0, RZ, 0x7, R0 ;  /* 0x00000007ff007819 */ /* 0x000fcc0000011600 */
[----:B---3--:R-:W3:Y:S01]  /*1360*/  SHFL.IDX PT, R0, R0, RZ, 0x1f ;  /* 0x00001fff00007589 */ /* 0x008ee200000e0000 */
[----:B--2---:R-:W-:Y:S01]  /*1370*/  ULEA UR41, UR6, UR41, 0x18 ;  /* 0x0000002906297291 */ /* 0x004fe2000f8ec03f */
[----:B---3--:R-:W-:-:S13]  /*1380*/  R2UR UR4, R0 ;  /* 0x00000000000472ca */ /* 0x008fda00000e0000 */
[----:B------:R-:W-:-:S04]  /*1390*/  ULEA.HI UR5, UR4, UR4, URZ, 0x1 ;  /* 0x0000000404057291 */ /* 0x000fc8000f8f083f */
[----:B------:R-:W-:-:S04]  /*13a0*/  ULOP3.LUT UR5, UR5, 0xffffe, URZ, 0xc0, !UPT ;  /* 0x000ffffe05057892 */ /* 0x000fc8000f8ec03f */
[----:B------:R-:W-:-:S03]  /*13b0*/  UIADD3 UR5, UR4, -UR5, URZ ;  /* 0x8000000504057290 */ /* 0x000fc6000fffe03f */
[----:B------:R-:W-:Y:S01]  /*13c0*/  ULDC UR4, c[0x0][0x28c] ;  /* 0x0000a30000047ab9 */ /* 0x000fe20000000800 */
[----:B------:R-:W-:Y:S01]  /*13d0*/  ULEA UR5, UR5, UR41, 0xc ;  /* 0x0000002905057291 */ /* 0x000fe2000f8e603f */
[----:B------:R-:W-:-:S03]  /*13e0*/  ISETP.LT.AND P0, PT, RZ, UR4, PT ;  /* 0x00000004ff007c0c */ /* 0x000fc6000bf01270 */
[----:B------:R-:W-:-:S04]  /*13f0*/  UIADD3 UR5, UR5, 0x180, URZ ;  /* 0x0000018005057890 */ /* 0x000fc8000fffe03f */
[----:B------:R-:W-:-:S04]  /*1400*/  USHF.R.U32.HI UR5, URZ, 0x4, UR5 ;  /* 0x000000043f057899 */ /* 0x000fc80008011605 */
[----:B------:R-:W-:Y:S02]  /*1410*/  ULOP3.LUT UR42, UR5, 0x3fff, URZ, 0xc0, !UPT ;  /* 0x00003fff052a7892 */ /* 0x000fe4000f8ec03f */
[----:B-1--45:R-:W-:Y:S10]  /*1420*/  @P0 BRA `(.L_x_18) ;  /* 0x0000000000400947 */ /* 0x032ff40003800000 */
[----:B------:R-:W-:Y:S01]  /*1430*/  MOV R0, 0x0 ;  /* 0x0000000000007802 */ /* 0x000fe20000000f00 */
[----:B------:R-:W-:Y:S01]  /*1440*/  ULDC.64 UR4, c[0x4][0x68] ;  /* 0x01001a0000047ab9 */ /* 0x000fe20000000a00 */
[----:B------:R-:W-:Y:S01]  /*1450*/  ULDC.64 UR6, c[0x4][0x8] ;  /* 0x0100020000067ab9 */ /* 0x000fe20000000a00 */
[----:B01----:R-:W-:Y:S01]  /*1460*/  IMAD.U32 R4, RZ, RZ, UR4 ;  /* 0x00000004ff047e24 */ /* 0x003fe2000f8e00ff */
[----:B------:R0:W1:Y:S01]  /*1470*/  LDC.64 R14, c[0x4][R0] ;  /* 0x01000000000e7b82 */ /* 0x0000620000000a00 */
[----:B------:R-:W-:Y:S01]  /*1480*/  IMAD.U32 R5, RZ, RZ, UR5 ;  /* 0x00000005ff057e24 */ /* 0x000fe2000f8e00ff */
[----:B------:R-:W-:Y:S01]  /*1490*/  ULDC.64 UR4, c[0x4][0x70] ;  /* 0x01001c0000047ab9 */ /* 0x000fe20000000a00 */
[----:B------:R-:W-:Y:S02]  /*14a0*/  IMAD.U32 R10, RZ, RZ, UR6 ;  /* 0x00000006ff0a7e24 */ /* 0x000fe4000f8e00ff */
[----:B------:R-:W-:Y:S02]  /*14b0*/  IMAD.U32 R6, RZ, RZ, UR4 ;  /* 0x00000004ff067e24 */ /* 0x000fe4000f8e00ff */
[----:B------:R-:W-:-:S02]  /*14c0*/  IMAD.U32 R7, RZ, RZ, UR5 ;  /* 0x00000005ff077e24 */ /* 0x000fc4000f8e00ff */
[----:B------:R-:W-:Y:S02]  /*14d0*/  IMAD.U32 R11, RZ, RZ, UR7 ;  /* 0x00000007ff0b7e24 */ /* 0x000fe4000f8e00ff */
[----:B------:R-:W-:Y:S02]  /*14e0*/  IMAD.MOV.U32 R8, RZ, RZ, 0x1e1 ;  /* 0x000001e1ff087424 */ /* 0x000fe400078e00ff */
[----:B------:R-:W-:Y:S02]  /*14f0*/  IMAD.MOV.U32 R12, RZ, RZ, 0x1 ;  /* 0x00000001ff0c7424 */ /* 0x000fe400078e00ff */
[----:B0-----:R-:W-:-:S07]  /*1500*/  IMAD.MOV.U32 R13, RZ, RZ, RZ ;  /* 0x000000ffff0d7224 */ /* 0x001fce00078e00ff */
[----:B------:R-:W-:-:S07]  /*1510*/  LEPC R20, `(.L_x_18) ;  /* 0x000000001014794e */ /* 0x000fce0000000000 */
[----:B-1---5:R-:W-:Y:S05]  /*1520*/  CALL.ABS.NOINC R14 ;  /* 0x000000000e007343 */ /* 0x022fea0003c00000 */
.L_x_18:
[----:B------:R-:W-:-:S13]  /*1530*/  ISETP.NE.AND P0, PT, R112, 0x3, PT ;  /* 0x000000037000780c */ /* 0x000fda0003f05270 */
[----:B------:R-:W-:Y:S05]  /*1540*/  @!P0 BRA `(.L_x_19) ;  /* 0x0000000000048947 */ /* 0x000fea0003800000 */
[----:B------:R-:W-:Y:S01]  /*1550*/  BPT.TRAP 0x1 ;  /* 0x000000040000795c */ /* 0x000fe20000300000 */
.L_x_19:
[----:B------:R-:W-:Y:S02]  /*1560*/  IMAD.U32 R3, RZ, RZ, UR39 ;  /* 0x00000027ff037e24 */ /* 0x000fe4000f8e00ff */
[----:B------:R-:W-:-:S03]  /*1570*/  IMAD.U32 R0, RZ, RZ, UR38 ;  /* 0x00000026ff007e24 */ /* 0x000fc6000f8e00ff */
[----:B------:R-:W-:Y:S02]  /*1580*/  LEA R3, R3, UR41, 0x3 ;  /* 0x0000002903037c11 */ /* 0x000fe4000f8e18ff */
[----:B------:R-:W-:-:S04]  /*1590*/  SHF.L.U32 R0, R0, 0x1f, RZ ;  /* 0x0000001f00007819 */ /* 0x000fc800000006ff */
[----:B------:R2:W3:Y:S01]  /*15a0*/  SYNCS.PHASECHK.TRANS64.TRYWAIT P1, [R3+URZ], R0 ;  /* 0x00000000030075a7 */ /* 0x0004e2000802017f */
[----:B------:R-:W-:Y:S05]  /*15b0*/  @!P0 BRA `(.L_x_20) ;  /* 0x0000000000048947 */ /* 0x000fea0003800000 */
[----:B------:R-:W-:Y:S01]  /*15c0*/  BPT.TRAP 0x1 ;  /* 0x000000040000795c */ /* 0x000fe20000300000 */
.L_x_20:
[----:B---3--:R-:W-:Y:S05]  /*15d0*/  @P1 BRA `(.L_x_21) ;  /* 0x0000000000081947 */ /* 0x008fea0003800000 */
[----:B------:R-:W3:Y:S02]  /*15e0*/  SYNCS.PHASECHK.TRANS64.TRYWAIT P1, [R3+URZ], R0 ;  /* 0x00000000030075a7 */ /* 0x000ee4000802017f */
[----:B---3--:R-:W-:Y:S05]  /*15f0*/  @!P1 BRA `(.L_x_22) ;  /* 0x0000007c00d49947 */ /* 0x008fea0003800000 */
.L_x_21:
[----:B------:R-:W-:-:S04]  /*1600*/  UISETP.LT.AND UP0, UPT, UR40, 0x1, UPT ;  /* 0x000000012800788c */ /* 0x000fc8000bf01270 */
[----:B------:R-:W-:-:S06]  /*1610*/  USEL UR4, UR40, 0x1, UP0 ;  /* 0x0000000128047887 */ /* 0x000fcc0008000000 */
[----:B--23--:R-:W-:Y:S01]  /*1620*/  IMAD.U32 R0, RZ, RZ, UR4 ;  /* 0x00000004ff007e24 */ /* 0x00cfe2000f8e00ff */
[----:B------:R-:W-:Y:S05]  /*1630*/  WARPSYNC.ALL ;  /* 0x0000000000007948 */ /* 0x000fea0003800000 */
[----:B------:R-:W-:-:S04]  /*1640*/  IADD3 R0, -R0, UR40, RZ ;  /* 0x0000002800007c10 */ /* 0x000fc8000fffe1ff */
[----:B------:R-:W-:Y:S01]  /*1650*/  ISETP.GE.AND P1, PT, R0, 0x1, PT ;  /* 0x000000010000780c */ /* 0x000fe20003f26270 */
[----:B------:R-:W-:Y:S01]  /*1660*/  UIADD3 UR4, UR41, 0x18180, URZ ;  /* 0x0001818029047890 */ /* 0x000fe2000fffe03f */
[----:B------:R-:W-:Y:S01]  /*1670*/  WARPGROUP.ARRIVE ;  /* 0x00000000000079c5 */ /* 0x000fe20000000000 */
[----:B------:R-:W-:Y:S01]  /*1680*/  UMOV UR9, 0x80000020 ;  /* 0x8000002000097882 */ /* 0x000fe20000000000 */
[----:B------:R-:W-:Y:S01]  /*1690*/  UMOV UR11, 0x80000020 ;  /* 0x80000020000b7882 */ /* 0x000fe20000000000 */
[----:B------:R-:W-:Y:S02]  /*16a0*/  USHF.R.U32.HI UR5, URZ, 0x4, UR4 ;  /* 0x000000043f057899 */ /* 0x000fe40008011604 */
[----:B------:R-:W-:Y:S02]  /*16b0*/  ULOP3.LUT UR4, UR42, 0x10000, URZ, 0xfc, !UPT ;  /* 0x000100002a047892 */ /* 0x000fe4000f8efc3f */
[----:B------:R-:W-:Y:S02]  /*16c0*/  ULOP3.LUT UR5, UR5, 0x3fff, URZ, 0xc0, !UPT ;  /* 0x00003fff05057892 */ /* 0x000fe4000f8ec03f */
[----:B------:R-:W-:-:S02]  /*16d0*/  ULEA UR6, UR39, UR4, 0x9 ;  /* 0x0000000427067291 */ /* 0x000fc4000f8e483f */
[----:B------:R-:W-:Y:S01]  /*16e0*/  ULOP3.LUT UR5, UR5, 0x10000, URZ, 0xfc, !UPT ;  /* 0x0001000005057892 */ /* 0x000fe2000f8efc3f */
[----:B------:R-:W-:Y:S01]  /*16f0*/  UMOV UR13, UR9 ;  /* 0x00000009000d7c82 */ /* 0x000fe20008000000 */
[----:B------:R-:W-:Y:S02]  /*1700*/  UMOV UR15, 0x80000020 ;  /* 0x80000020000f7882 */ /* 0x000fe40000000000 */
[----:B------:R-:W-:Y:S01]  /*1710*/  UIMAD UR7, UR39, 0x280, UR5 ;  /* 0x00000280270778a4 */ /* 0x000fe2000f8e0205 */
[----:B------:R-:W-:-:S03]  /*1720*/  UMOV UR8, UR6 ;  /* 0x0000000600087c82 */ /* 0x000fc60008000000 */
[----:B------:R-:W-:Y:S01]  /*1730*/  UIADD3 UR14, UR7, 0x80, URZ ;  /* 0x00000080070e7890 */ /* 0x000fe2000fffe03f */
[----:B------:R-:W-:Y:S02]  /*1740*/  UMOV UR12, UR8 ;  /* 0x00000008000c7c82 */ /* 0x000fe40008000000 */
[----:B------:R-:W-:Y:S01]  /*1750*/  UMOV UR10, UR7 ;  /* 0x00000007000a7c82 */ /* 0x000fe20008000000 */
[----:B------:R-:W-:Y:S01]  /*1760*/  UIADD3 UR16, UR7, 0x100, URZ ;  /* 0x0000010007107890 */ /* 0x000fe2000fffe03f */
[----:B------:R-:W-:Y:S01]  /*1770*/  HGMMA.64x32x16.F32 R88, gdesc[UR8], RZ, !UPT, gsb0 ;  /* 0x00600000085879f0 */ /* 0x000fe2000c0008ff */
[----:B------:R-:W-:Y:S01]  /*1780*/  UMOV UR11, 0x80000020 ;  /* 0x80000020000b7882 */ /* 0x000fe20000000000 */
[----:B------:R-:W-:-:S04]  /*1790*/  UIADD3 UR17, UR7, 0x180, URZ ;  /* 0x0000018007117890 */ /* 0x000fc8000fffe03f */
[----:B------:R-:W-:Y:S01]  /*17a0*/  UMOV UR10, UR16 ;  /* 0x00000010000a7c82 */ /* 0x000fe20008000000 */
[----:B------:R-:W-:Y:S01]  /*17b0*/  UIADD3 UR16, UR7, 0x182, URZ ;  /* 0x0000018207107890 */ /* 0x000fe2000fffe03f */
[----:B------:R-:W-:Y:S02]  /*17c0*/  WARPGROUP.DEPBAR.LE gsb0, 0x0 ;  /* 0x00008000000079c5 */ /* 0x000fe40000010000 */
[----:B------:R-:W-:-:S06]  /*17d0*/  WARPGROUP.ARRIVE ;  /* 0x00000000000079c5 */ /* 0x000fcc0000000000 */
[----:B------:R-:W-:Y:S01]  /*17e0*/  HGMMA.64x32x16.F32 R72, gdesc[UR12], RZ, !UPT, gsb0 ;  /* 0x006000000c4879f0 */ /* 0x000fe2000c0008ff */
[----:B------:R-:W-:Y:S02]  /*17f0*/  UIADD3 UR12, UR7, 0x200, URZ ;  /* 0x00000200070c7890 */ /* 0x000fe4000fffe03f */
[----:B------:R-:W-:Y:S01]  /*1800*/  UIADD3 UR14, UR7, 0x82, URZ ;  /* 0x00000082070e7890 */ /* 0x000fe2000fffe03f */
[----:B------:R-:W-:Y:S01]  /*1810*/  UMOV UR15, 0x80000020 ;  /* 0x80000020000f7882 */ /* 0x000fe20000000000 */
[----:B------:R-:W-:Y:S02]  /*1820*/  WARPGROUP.DEPBAR.LE gsb0, 0x0 ;  /* 0x00008000000079c5 */ /* 0x000fe40000010000 */
[----:B------:R-:W-:-:S06]  /*1830*/  WARPGROUP.ARRIVE ;  /* 0x00000000000079c5 */ /* 0x000fcc0000000000 */
[----:B------:R-:W-:Y:S01]  /*1840*/  HGMMA.64x32x16.F32 R56, gdesc[UR8], RZ, !UPT, gsb0 ;  /* 0x00600000083879f0 */ /* 0x000fe2000c0008ff */
[----:B------:R-:W-:Y:S01]  /*1850*/  UMOV UR10, UR17 ;  /* 0x00000011000a7c82 */ /* 0x000fe20008000000 */
        /* <DEDUP_REMOVED lines=9> */
[----:B------:R-:W-:Y:S02]  /*18f0*/  UIADD3 UR8, UR6, 0x2, URZ ;  /* 0x0000000206087890 */ /* 0x000fe4000fffe03f */
[----:B------:R-:W-:Y:S01]  /*1900*/  UIADD3 UR10, UR7, 0x2, URZ ;  /* 0x00000002070a7890 */ /* 0x000fe2000fffe03f */
[----:B------:R-:W-:Y:S01]  /*1910*/  UMOV UR9, 0x80000020 ;  /* 0x8000002000097882 */ /* 0x000fe20000000000 */
[----:B------:R-:W-:Y:S01]  /*1920*/  UMOV UR11, 0x80000020 ;  /* 0x80000020000b7882 */ /* 0x000fe20000000000 */
[----:B------:R-:W-:Y:S02]  /*1930*/  UMOV UR13, UR9 ;  /* 0x00000009000d7c82 */ /* 0x000fe40008000000 */
[----:B------:R-:W-:Y:S01]  /*1940*/  UMOV UR12, UR8 ;  /* 0x00000008000c7c82 */ /* 0x000fe20008000000 */
[----:B------:R-:W-:Y:S02]  /*1950*/  UIADD3 UR6, UR7, 0x102, URZ ;  /* 0x0000010207067890 */ /* 0x000fe4000fffe03f */
[----:B------:R-:W-:Y:S01]  /*1960*/  UIADD3 UR7, UR7, 0x202, URZ ;  /* 0x0000020207077890 */ /* 0x000fe2000fffe03f */
[----:B------:R-:W-:-:S02]  /*1970*/  WARPGROUP.DEPBAR.LE gsb0, 0x0 ;  /* 0x00008000000079c5 */ /* 0x000fc40000010000 */
[----:B------:R-:W-:-:S06]  /*1980*/  WARPGROUP.ARRIVE ;  /* 0x00000000000079c5 */ /* 0x000fcc0000000000 */
[----:B------:R-:W-:Y:S01]  /*1990*/  HGMMA.64x32x16.F32 R88, gdesc[UR8], R88, gsb0 ;  /* 0x00600000085879f0 */ /* 0x000fe20008000858 */
[----:B------:R-:W-:Y:S01]  /*19a0*/  UMOV UR10, UR6 ;  /* 0x00000006000a7c82 */ /* 0x000fe20008000000 */
[----:B------:R-:W-:Y:S01]  /*19b0*/  UMOV UR11, 0x80000020 ;  /* 0x80000020000b7882 */ /* 0x000fe20000000000 */
[----:B------:R-:W-:Y:S02]  /*19c0*/  WARPGROUP.DEPBAR.LE gsb0, 0x0 ;  /* 0x00008000000079c5 */ /* 0x000fe40000010000 */
[----:B------:R-:W-:-:S06]  /*19d0*/  WARPGROUP.ARRIVE ;  /* 0x00000000000079c5 */ /* 0x000fcc0000000000 */
[----:B------:R-:W-:Y:S03]  /*19e0*/  HGMMA.64x32x16.F32 R72, gdesc[UR12], R72, gsb0 ;  /* 0x006000000c4879f0 */ /* 0x000fe60008000848 */
[----:B------:R-:W-:Y:S02]  /*19f0*/  WARPGROUP.DEPBAR.LE gsb0, 0x0 ;  /* 0x00008000000079c5 */ /* 0x000fe40000010000 */
[----:B------:R-:W-:-:S06]  /*1a00*/  WARPGROUP.ARRIVE ;  /* 0x00000000000079c5 */ /* 0x000fcc0000000000 */
[----:B------:R-:W-:Y:S01]  /*1a10*/  HGMMA.64x32x16.F32 R56, gdesc[UR8], R56, gsb0 ;  /* 0x00600000083879f0 */ /* 0x000fe20008000838 */
[----:B------:R-:W-:Y:S01]  /*1a20*/  UMOV UR10, UR16 ;  /* 0x00000010000a7c82 */ /* 0x000fe20008000000 */
[----:B------:R-:W-:Y:S01]  /*1a30*/  UMOV UR11, 0x80000020 ;  /* 0x80000020000b7882 */ /* 0x000fe20000000000 */
[----:B------:R-:W-:Y:S02]  /*1a40*/  WARPGROUP.DEPBAR.LE gsb0, 0x0 ;  /* 0x00008000000079c5 */ /* 0x000fe40000010000 */
        /* <DEDUP_REMOVED lines=8> */
[----:B------:R-:W-:Y:S05]  /*1ad0*/  @!P1 BRA `(.L_x_23) ;  /* 0x00000004009c9947 */ /* 0x000fea0003800000 */
[----:B------:R-:W-:Y:S01]  /*1ae0*/  UIADD3 UR6, UR39, 0x1, URZ ;  /* 0x0000000127067890 */ /* 0x000fe2000fffe03f */
[----:B------:R-:W-:Y:S02]  /*1af0*/  IMAD.MOV.U32 R3, RZ, RZ, R0 ;  /* 0x000000ffff037224 */ /* 0x000fe400078e0000 */
[----:B01----:R-:W-:Y:S01]  /*1b00*/  IMAD.U32 R4, RZ, RZ, UR39 ;  /* 0x00000027ff047e24 */ /* 0x003fe2000f8e00ff */
[----:B------:R-:W-:-:S04]  /*1b10*/  UISETP.NE.AND UP0, UPT, UR6, 0xc, UPT ;  /* 0x0000000c0600788c */ /* 0x000fc8000bf05270 */
[----:B------:R-:W-:Y:S02]  /*1b20*/  USEL UR7, URZ, 0x1, UP0 ;  /* 0x000000013f077887 */ /* 0x000fe40008000000 */
[----:B------:R-:W-:Y:S02]  /*1b30*/  USEL UR6, UR6, URZ, UP0 ;  /* 0x0000003f06067287 */ /* 0x000fe40008000000 */
[----:B------:R-:W-:-:S06]  /*1b40*/  ULOP3.LUT UR7, UR38, UR7, URZ, 0x3c, !UPT ;  /* 0x0000000726077292 */ /* 0x000fcc000f8e3c3f */
[----:B------:R-:W-:-:S07]  /*1b50*/  IMAD.U32 R7, RZ, RZ, UR7 ;  /* 0x00000007ff077e24 */ /* 0x000fce000f8e00ff */
.L_x_30:
[----:B------:R-:W-:Y:S05]  /*1b60*/  @!P0 BRA `(.L_x_24) ;  /* 0x0000000000048947 */ /* 0x000fea0003800000 */
[----:B------:R-:W-:Y:S01]  /*1b70*/  BPT.TRAP 0x1 ;  /* 0x000000040000795c */ /* 0x000fe20000300000 */
.L_x_24:
[----:B------:R-:W-:Y:S01]  /*1b80*/  ULEA UR7, UR6, UR41, 0x3 ;  /* 0x0000002906077291 */ /* 0x000fe2000f8e183f */
[----:B------:R-:W-:-:S08]  /*1b90*/  SHF.L.U32 R5, R7, 0x1f, RZ ;  /* 0x0000001f07057819 */ /* 0x000fd000000006ff */
[----:B------:R0:W1:Y:S01]  /*1ba0*/  SYNCS.PHASECHK.TRANS64.TRYWAIT P1, [UR7], R5 ;  /* 0x00000005ff0075a7 */ /* 0x0000620008020147 */
[----:B------:R-:W-:Y:S05]  /*1bb0*/  @!P0 BRA `(.L_x_25) ;  /* 0x0000000000048947 */ /* 0x000fea0003800000 */
[----:B------:R-:W-:Y:S01]  /*1bc0*/  BPT.TRAP 0x1 ;  /* 0x000000040000795c */ /* 0x000fe20000300000 */
.L_x_25:
[----:B-1----:R-:W-:Y:S05]  /*1bd0*/  @P1 BRA `(.L_x_26) ;  /* 0x0000000000081947 */ /* 0x002fea0003800000 */
[----:B------:R-:W1:Y:S02]  /*1be0*/  SYNCS.PHASECHK.TRANS64.TRYWAIT P1, [UR7], R5 ;  /* 0x00000005ff0075a7 */ /* 0x000e640008020147 */
[----:B-1----:R-:W-:Y:S05]  /*1bf0*/  @!P1 BRA `(.L_x_27) ;  /* 0x0000007800689947 */ /* 0x002fea0003800000 */
.L_x_26:
[----:B------:R-:W-:Y:S01]  /*1c00*/  ULEA UR7, UR6, UR4, 0x9 ;  /* 0x0000000406077291 */ /* 0x000fe2000f8e483f */
[----:B------:R-:W-:Y:S01]  /*1c10*/  WARPGROUP.ARRIVE ;  /* 0x00000000000079c5 */ /* 0x000fe20000000000 */
[----:B------:R-:W-:Y:S01]  /*1c20*/  UIMAD UR12, UR6, 0x280, UR5 ;  /* 0x00000280060c78a4 */ /* 0x000fe2000f8e0205 */
[----:B------:R-:W-:Y:S01]  /*1c30*/  UMOV UR9, 0x80000020 ;  /* 0x8000002000097882 */ /* 0x000fe20000000000 */
[----:B------:R-:W-:Y:S02]  /*1c40*/  UMOV UR11, 0x80000020 ;  /* 0x80000020000b7882 */ /* 0x000fe40000000000 */
[----:B------:R-:W-:Y:S01]  /*1c50*/  UIADD3 UR13, UR12, 0x80, URZ ;  /* 0x000000800c0d7890 */ /* 0x000fe2000fffe03f */
[----:B------:R-:W-:Y:S02]  /*1c60*/  UMOV UR8, UR7 ;  /* 0x0000000700087c82 */ /* 0x000fe40008000000 */
[----:B------:R-:W-:Y:S01]  /*1c70*/  UMOV UR10, UR12 ;  /* 0x0000000c000a7c82 */ /* 0x000fe20008000000 */
[----:B------:R-:W-:Y:S01]  /*1c80*/  UIADD3 UR14, UR12, 0x100, URZ ;  /* 0x000001000c0e7890 */ /* 0x000fe2000fffe03f */
[----:B------:R-:W-:Y:S01]  /*1c90*/  HGMMA.64x32x16.F32 R88, gdesc[UR8], R88, gsb0 ;  /* 0x00600000085879f0 */ /* 0x000fe20008000858 */
[----:B------:R-:W-:Y:S01]  /*1ca0*/  UMOV UR11, 0x80000020 ;  /* 0x80000020000b7882 */ /* 0x000fe20000000000 */
[----:B------:R-:W-:Y:S01]  /*1cb0*/  UMOV UR10, UR13 ;  /* 0x0000000d000a7c82 */ /* 0x000fe20008000000 */
[----:B------:R-:W-:-:S02]  /*1cc0*/  UIADD3 UR15, UR12, 0x180, URZ ;  /* 0x000001800c0f7890 */ /* 0x000fc4000fffe03f */
[----:B------:R-:W-:Y:S01]  /*1cd0*/  UIADD3 UR13, UR12, 0x200, URZ ;  /* 0x000002000c0d7890 */ /* 0x000fe2000fffe03f */
[----:B------:R-:W-:Y:S02]  /*1ce0*/  WARPGROUP.DEPBAR.LE gsb0, 0x0 ;  /* 0x00008000000079c5 */ /* 0x000fe40000010000 */
[----:B------:R-:W-:-:S06]  /*1cf0*/  WARPGROUP.ARRIVE ;  /* 0x00000000000079c5 */ /* 0x000fcc0000000000 */
[----:B------:R-:W-:Y:S01]  /*1d00*/  HGMMA.64x32x16.F32 R72, gdesc[UR8], R72, gsb0 ;  /* 0x00600000084879f0 */ /* 0x000fe20008000848 */
[----:B------:R-:W-:Y:S01]  /*1d10*/  UMOV UR10, UR14 ;  /* 0x0000000e000a7c82 */ /* 0x000fe20008000000 */
[----:B------:R-:W-:Y:S01]  /*1d20*/  UMOV UR11, 0x80000020 ;  /* 0x80000020000b7882 */ /* 0x000fe20000000000 */
[----:B------:R-:W-:Y:S01]  /*1d30*/  UIADD3 UR14, UR12, 0x182, URZ ;  /* 0x000001820c0e7890 */ /* 0x000fe2000fffe03f */
        /* <DEDUP_REMOVED lines=14> */
[----:B------:R-:W-:Y:S02]  /*1e20*/  UIADD3 UR8, UR7, 0x2, URZ ;  /* 0x0000000207087890 */ /* 0x000fe4000fffe03f */
[----:B------:R-:W-:Y:S01]  /*1e30*/  UIADD3 UR10, UR12, 0x2, URZ ;  /* 0x000000020c0a7890 */ /* 0x000fe2000fffe03f */
[----:B------:R-:W-:Y:S01]  /*1e40*/  UMOV UR9, 0x80000020 ;  /* 0x8000002000097882 */ /* 0x000fe20000000000 */
[----:B------:R-:W-:Y:S01]  /*1e50*/  UMOV UR11, 0x80000020 ;  /* 0x80000020000b7882 */ /* 0x000fe20000000000 */
[----:B------:R-:W-:Y:S02]  /*1e60*/  UIADD3 UR7, UR12, 0x82, URZ ;  /* 0x000000820c077890 */ /* 0x000fe4000fffe03f */
        /* <DEDUP_REMOVED lines=26> */
[----:B------:R-:W-:Y:S01]  /*2010*/  BPT.TRAP 0x1 ;  /* 0x000000040000795c */ /* 0x000fe20000300000 */
.L_x_28:
[----:B------:R-:W-:-:S13]  /*2020*/  ISETP.NE.AND P1, PT, R23, RZ, PT ;  /* 0x000000ff1700720c */ /* 0x000fda0003f25270 */
[----:B01----:R-:W-:-:S05]  /*2030*/  @P1 LEA R5, R4, UR41, 0x3 ;  /* 0x0000002904051c11 */ /* 0x003fca000f8e18ff */
[----:B------:R-:W-:-:S05]  /*2040*/  @P1 VIADD R5, R5, 0x60 ;  /* 0x0000006005051836 */ /* 0x000fca0000000000 */
[----:B------:R-:W-:-:S04]  /*2050*/  @P1 PRMT R5, R22, 0x654, R5 ;  /* 0x0000065416051816 */ /* 0x000fc80000000005 */
[----:B------:R0:W-:Y:S01]  /*2060*/  @P1 SYNCS.ARRIVE.TRANS64.RED.A1T0 RZ, [R5+URZ], RZ ;  /* 0x000000ff05ff19a7 */ /* 0x0001e2000810043f */
[----:B------:R-:W-:-:S13]  /*2070*/  ISETP.GT.U32.AND P1, PT, R19, 0x1, PT ;  /* 0x000000011300780c */ /* 0x000fda0003f24070 */
[----:B0-----:R-:W-:Y:S05]  /*2080*/  @P1 BRA `(.L_x_29) ;  /* 0x0000000000041947 */ /* 0x001fea0003800000 */
[----:B------:R-:W-:Y:S01]  /*2090*/  BPT.TRAP 0x1 ;  /* 0x000000040000795c */ /* 0x000fe20000300000 */
.L_x_29:
[----:B------:R-:W-:Y:S01]  /*20a0*/  UIADD3 UR6, UR6, 0x1, URZ ;  /* 0x0000000106067890 */ /* 0x000fe2000fffe03f */
[C---:B------:R-:W-:Y:S01]  /*20b0*/  ISETP.GT.AND P2, PT, R3.reuse, 0x1, PT ;  /* 0x000000010300780c */ /* 0x040fe20003f44270 */
[----:B------:R-:W-:Y:S02]  /*20c0*/  VIADD R4, R4, 0x1 ;  /* 0x0000000104047836 */ /* 0x000fe40000000000 */
[----:B------:R-:W-:Y:S01]  /*20d0*/  UISETP.NE.AND UP0, UPT, UR6, 0xc, UPT ;  /* 0x0000000c0600788c */ /* 0x000fe2000bf05270 */
[----:B------:R-:W-:Y:S02]  /*20e0*/  VIADD R3, R3, 0xffffffff ;  /* 0xffffffff03037836 */ /* 0x000fe40000000000 */
[C---:B------:R-:W-:Y:S01]  /*20f0*/  ISETP.NE.AND P1, PT, R4.reuse, 0xc, PT ;  /* 0x0000000c0400780c */ /* 0x040fe20003f25270 */
[----:B------:R-:W-:Y:S02]  /*2100*/  USEL UR7, URZ, 0x1, UP0 ;  /* 0x000000013f077887 */ /* 0x000fe40008000000 */
[----:B------:R-:W-:Y:S01]  /*2110*/  USEL UR6, UR6, URZ, UP0 ;  /* 0x0000003f06067287 */ /* 0x000fe20008000000 */
[----:B------:R-:W-:-:S03]  /*2120*/  SEL R4, R4, RZ, P1 ;  /* 0x000000ff04047207 */ /* 0x000fc60000800000 */
[----:B------:R-:W-:Y:S01]  /*2130*/  LOP3.LUT R7, R7, UR7, RZ, 0x3c, !PT ;  /* 0x0000000707077c12 */ /* 0x000fe2000f8e3cff */
[----:B------:R-:W-:Y:S07]  /*2140*/  @P2 BRA `(.L_x_30) ;  /* 0xfffffff800842947 */ /* 0x000fee000383ffff */
.L_x_23:
[----:B------:R-:W2:Y:S02]  /*2150*/  LDC R3, c[0x0][0x28c] ;  /* 0x0000a300ff037b82 */ /* 0x000ea40000000800 */
[----:B--2---:R-:W-:-:S13]  /*2160*/  ISETP.GE.AND P1, PT, R3, 0x1, PT ;  /* 0x000000010300780c */ /* 0x004fda0003f26270 */
[----:B------:R-:W-:Y:S05]  /*2170*/  @!P1 BRA `(.L_x_31) ;  /* 0x0000000000389947 */ /* 0x000fea0003800000 */
[----:B------:R-:W-:Y:S05]  /*2180*/  @!P0 BRA `(.L_x_32) ;  /* 0x0000000000048947 */ /* 0x000fea0003800000 */
[----:B------:R-:W-:Y:S01]  /*2190*/  BPT.TRAP 0x1 ;  /* 0x000000040000795c */ /* 0x000fe20000300000 */
.L_x_32:
[----:B------:R-:W-:-:S13]  /*21a0*/  ISETP.NE.AND P0, PT, R23, RZ, PT ;  /* 0x000000ff1700720c */ /* 0x000fda0003f05270 */
[----:B------:R-:W-:-:S04]  /*21b0*/  @P0 VIADD R0, R0, UR39 ;  /* 0x0000002700000c36 */ /* 0x000fc80008000000 */
[----:B01----:R-:W-:-:S05]  /*21c0*/  @P0 IMAD.WIDE.U32 R4, R0, -0x55555555, RZ ;  /* 0xaaaaaaab00040825 */ /* 0x003fca00078e00ff */
[----:B------:R-:W-:-:S05]  /*21d0*/  @P0 SHF.R.U32.HI R5, RZ, 0x3, R5 ;  /* 0x00000003ff050819 */ /* 0x000fca0000011605 */
[----:B------:R-:W-:-:S05]  /*21e0*/  @P0 IMAD R0, R5, -0xc, R0 ;  /* 0xfffffff405000824 */ /* 0x000fca00078e0200 */
[----:B------:R-:W-:-:S05]  /*21f0*/  @P0 LEA R0, R0, UR41, 0x3 ;  /* 0x0000002900000c11 */ /* 0x000fca000f8e18ff */
[----:B------:R-:W-:-:S05]  /*2200*/  @P0 VIADD R3, R0, 0x60 ;  /* 0x0000006000030836 */ /* 0x000fca0000000000 */
[----:B------:R-:W-:-:S04]  /*2210*/  @P0 PRMT R3, R22, 0x654, R3 ;  /* 0x0000065416030816 */ /* 0x000fc80000000003 */
[----:B------:R2:W-:Y:S01]  /*2220*/  @P0 SYNCS.ARRIVE.TRANS64.RED.A1T0 RZ, [R3+URZ], RZ ;  /* 0x000000ff03ff09a7 */ /* 0x0005e2000810043f */
[----:B------:R-:W-:-:S13]  /*2230*/  ISETP.GT.U32.AND P0, PT, R19, 0x1, PT ;  /* 0x000000011300780c */ /* 0x000fda0003f04070 */
[----:B--2---:R-:W-:Y:S05]  /*2240*/  @P0 BRA `(.L_x_31) ;  /* 0x0000000000040947 */ /* 0x004fea0003800000 */
[----:B------:R-:W-:Y:S01]  /*2250*/  BPT.TRAP 0x1 ;  /* 0x000000040000795c */ /* 0x000fe20000300000 */
.L_x_31:
[----:B------:R-:W2:Y:S01]  /*2260*/  LDC R6, c[0x0][0x288] ;  /* 0x0000a200ff067b82 */ /* 0x000ea20000000800 */
[--C-:B------:R-:W-:Y:S01]  /*2270*/  SHF.R.U32.HI R0, RZ, 0x2, R18.reuse ;  /* 0x00000002ff007819 */ /* 0x100fe20000011612 */
[----:B------:R-:W-:Y:S01]  /*2280*/  IMAD R9, R108, 0xa0, RZ ;  /* 0x000000a06c097824 */ /* 0x000fe200078e02ff */
[----:B01----:R-:W-:Y:S01]  /*2290*/  SHF.R.U32.HI R5, RZ, 0x7, R18 ;  /* 0x00000007ff057819 */ /* 0x003fe20000011612 */
[----:B------:R-:W-:Y:S01]  /*22a0*/  UIADD3 UR39, UR40, UR39, URZ ;  /* 0x0000002728277290 */ /* 0x000fe2000fffe03f */
[----:B------:R-:W-:Y:S01]  /*22b0*/  LOP3.LUT R3, R0, 0x7, RZ, 0xc0, !PT ;  /* 0x0000000700037812 */ /* 0x000fe200078ec0ff */
[C---:B------:R-:W-:Y:S01]  /*22c0*/  IMAD.SHL.U32 R14, R18.reuse, 0x2, RZ ;  /* 0x00000002120e7824 */ /* 0x040fe200078e00ff */
[----:B------:R-:W-:Y:S01]  /*22d0*/  LOP3.LUT R0, R5, 0x1, RZ, 0xc0, !PT ;  /* 0x0000000105007812 */ /* 0x000fe200078ec0ff */
[----:B------:R-:W-:Y:S01]  /*22e0*/  UISETP.GT.U32.AND UP0, UPT, UR39, 0xb, UPT ;  /* 0x0000000b2700788c */ /* 0x000fe2000bf04070 */
[C---:B------:R-:W-:Y:S01]  /*22f0*/  LOP3.LUT R4, R18.reuse, 0x60, RZ, 0xc0, !PT ;  /* 0x0000006012047812 */ /* 0x040fe200078ec0ff */
[----:B------:R-:W-:Y:S01]  /*2300*/  ULDC UR7, c[0x0][0x284] ;  /* 0x0000a10000077ab9 */ /* 0x000fe20000000800 */
[----:B------:R-:W-:Y:S01]  /*2310*/  LOP3.LUT R5, R18, 0x3, RZ, 0xc0, !PT ;  /* 0x0000000312057812 */ /* 0x000fe200078ec0ff */
[----:B------:R-:W-:Y:S01]  /*2320*/  IMAD.SHL.U32 R8, R0, 0x40, RZ ;  /* 0x0000004000087824 */ /* 0x000fe200078e00ff */
[----:B------:R-:W-:Y:S01]  /*2330*/  SHF.R.U32.HI R4, RZ, 0x1, R4 ;  /* 0x00000001ff047819 */ /* 0x000fe20000011604 */
[----:B------:R-:W-:Y:S01]  /*2340*/  UISETP.LT.U32.AND UP0, UPT, UR40, 0xc, UP0 ;  /* 0x0000000c2800788c */ /* 0x000fe20008701070 */
[----:B------:R-:W-:Y:S01]  /*2350*/  SHF.R.S32.HI R21, RZ, 0x1f, R105 ;  /* 0x0000001fff157819 */ /* 0x000fe20000011469 */
[----:B------:R-:W-:Y:S01]  /*2360*/  UISETP.GE.U32.AND UP1, UPT, UR40, 0xc, UPT ;  /* 0x0000000c2800788c */ /* 0x000fe2000bf26070 */
[--C-:B------:R-:W-:Y:S01]  /*2370*/  IADD3 R7, RZ, -R4, -R3.reuse ;  /* 0x80000004ff077210 */ /* 0x100fe20007ffe803 */
[----:B------:R-:W-:Y:S01]  /*2380*/  ULDC.64 UR8, c[0x0][0x5d0] ;  /* 0x0001740000087ab9 */ /* 0x000fe20000000a00 */
[----:B------:R-:W-:Y:S01]  /*2390*/  LOP3.LUT R3, R8, 0x40, R3, 0xe2, !PT ;  /* 0x0000004008037812 */ /* 0x000fe200078ee203 */
[----:B------:R-:W-:Y:S01]  /*23a0*/  UIMAD.WIDE.U32 UR4, UR39, -0x55555555, URZ ;  /* 0xaaaaaaab270478a5 */ /* 0x000fe2000f8e003f */
[----:B------:R-:W-:Y:S01]  /*23b0*/  LOP3.LUT R14, R9, 0x6, R14, 0xf8, !PT ;  /* 0x00000006090e7812 */ /* 0x000fe200078ef80e */
[----:B------:R-:W-:Y:S01]  /*23c0*/  USEL UR6, URZ, 0x1, !UP0 ;  /* 0x000000013f067887 */ /* 0x000fe2000c000000 */
[----:B------:R-:W-:Y:S01]  /*23d0*/  IMAD.WIDE R12, R107, 0x80, RZ ;  /* 0x000000806b0c7825 */ /* 0x000fe200078e02ff */
[----:B--2---:R-:W-:Y:S01]  /*23e0*/  ISETP.GE.AND P0, PT, R9, R6, PT ;  /* 0x000000060900720c */ /* 0x004fe20003f06270 */
[----:B------:R-:W-:Y:S01]  /*23f0*/  USHF.R.U32.HI UR4, URZ, 0x3, UR5 ;  /* 0x000000033f047899 */ /* 0x000fe20008011605 */
[----:B------:R-:W-:Y:S01]  /*2400*/  SHF.R.S32.HI R15, RZ, 0x1f, R14 ;  /* 0x0000001fff0f7819 */ /* 0x000fe2000001140e */
[----:B------:R-:W-:Y:S01]  /*2410*/  IMAD R8, R5, -0x2, R6 ;  /* 0xfffffffe05087824 */ /* 0x000fe200078e0206 */
[----:B------:R-:W-:Y:S01]  /*2420*/  ULOP3.LUT UR38, UR38, UR6, URZ, 0x3c, !UPT ;  /* 0x0000000626267292 */ /* 0x000fe2000f8e3c3f */
[----:B------:R-:W-:Y:S01]  /*2430*/  IMAD.SHL.U32 R5, R107, 0x80, RZ ;  /* 0x000000806b057824 */ /* 0x000fe200078e00ff */
[----:B------:R-:W-:Y:S01]  /*2440*/  LOP3.LUT R123, R12, R3, R4, 0xfe, !PT ;  /* 0x000000030c7b7212 */ /* 0x000fe200078efe04 */
[----:B------:R-:W-:Y:S01]  /*2450*/  IMAD R6, R21, UR8, RZ ;  /* 0x0000000815067c24 */ /* 0x000fe2000f8e02ff */
[----:B------:R-:W-:Y:S01]  /*2460*/  UIMAD UR39, UR4, -0xc, UR39 ;  /* 0xfffffff4042778a4 */ /* 0x000fe2000f8e0227 */
[----:B------:R-:W-:Y:S01]  /*2470*/  IMAD R0, R0, -0x40, R7 ;  /* 0xffffffc000007824 */ /* 0x000fe200078e0207 */
[----:B------:R-:W-:Y:S01]  /*2480*/  ISETP.GE.OR P0, PT, R5, UR7, P0 ;  /* 0x0000000705007c0c */ /* 0x000fe20008706670 */
[C---:B------:R-:W-:Y:S01]  /*2490*/  IMAD R11, R105.reuse, UR9, R6 ;  /* 0x00000009690b7c24 */ /* 0x040fe2000f8e0206 */
[----:B------:R-:W-:Y:S01]  /*24a0*/  @UP1 ULOP3.LUT UR38, UR38, 0x1, UR4, 0x78, !UPT ;  /* 0x0000000126261892 */ /* 0x000fe2000f8e7804 */
[----:B------:R-:W-:Y:S01]  /*24b0*/  IMAD.WIDE.U32 R6, R105, UR8, R14 ;  /* 0x0000000869067c25 */ /* 0x000fe2000f8e000e */
[----:B------:R-:W-:-:S03]  /*24c0*/  IADD3 R3, -R5, UR7, R0 ;  /* 0x0000000705037c10 */ /* 0x000fc6000fffe100 */
[----:B------:R-:W-:Y:S02]  /*24d0*/  IMAD.IADD R7, R7, 0x1, R11 ;  /* 0x0000000107077824 */ /* 0x000fe400078e020b */
[----:B------:R-:W-:Y:S02]  /*24e0*/  IMAD.IADD R4, R8, 0x1, -R9 ;  /* 0x0000000108047824 */ /* 0x000fe400078e0a09 */
[----:B------:R-:W-:Y:S02]  /*24f0*/  IMAD.MOV.U32 R0, RZ, RZ, -0x1 ;  /* 0xffffffffff007424 */ /* 0x000fe400078e00ff */
[----:B------:R-:W-:Y:S05]  /*2500*/  @P0 BRA `(.L_x_33) ;  /* 0x0000004c00e00947 */ /* 0x000fea0003800000 */
[----:B------:R-:W0:Y:S01]  /*2510*/  LDC.64 R8, c[0x0][0x5c8] ;  /* 0x00017200ff087b82 */ /* 0x000e220000000a00 */
[----:B-----5:R-:W-:Y:S01]  /*2520*/  FSETP.NEU.AND P0, PT, R106, RZ, PT ;  /* 0x000000ff6a00720b */ /* 0x020fe20003f0d000 */
[----:B------:R-:W-:Y:S01]  /*2530*/  BSSY B0, `(.L_x_33) ;  /* 0x00004f5000007945 */ /* 0x000fe20003800000 */
[----:B------:R-:W-:-:S04]  /*2540*/  ISETP.GT.AND P1, PT, R4, RZ, PT ;  /* 0x000000ff0400720c */ /* 0x000fc80003f24270 */
[----:B------:R-:W-:Y:S01]  /*2550*/  ISETP.GT.AND P2, PT, R3, RZ, P1 ;  /* 0x000000ff0300720c */ /* 0x000fe20000f44270 */
[-C--:B0-----:R-:W-:Y:S02]  /*2560*/  IMAD R20, R13, R8.reuse, RZ ;  /* 0x000000080d147224 */ /* 0x081fe400078e02ff */
[----:B------:R-:W-:-:S04]  /*2570*/  IMAD.WIDE.U32 R10, R123, R8, R6 ;  /* 0x000000087b0a7225 */ /* 0x000fc800078e0006 */
[----:B------:R-:W-:-:S04]  /*2580*/  IMAD R5, R123, R9, R20 ;  /* 0x000000097b057224 */ /* 0x000fc800078e0214 */
[----:B------:R-:W-:Y:S01]  /*2590*/  IMAD.IADD R107, R11, 0x1, R5 ;  /* 0x000000010b6b7824 */ /* 0x000fe200078e0205 */
[----:B------:R-:W-:Y:S06]  /*25a0*/  @!P0 BRA `(.L_x_34) ;  /* 0x0000003400c48947 */ /* 0x000fec0003800000 */
[----:B------:R-:W0:Y:S01]  /*25b0*/  LDC.64 R116, c[0x0][0x5b8] ;  /* 0x00016e00ff747b82 */ /* 0x000e220000000a00 */
[----:B------:R-:W-:-:S07]  /*25c0*/  ULDC.64 UR4, c[0x0][0x5c0] ;  /* 0x0001700000047ab9 */ /* 0x000fce0000000a00 */
[----:B------:R-:W1:Y:S08]  /*25d0*/  LDC.64 R118, c[0x0][0x5b0] ;  /* 0x00016c00ff767b82 */ /* 0x000e700000000a00 */
[----:B------:R-:W2:Y:S01]  /*25e0*/  LDC.64 R120, c[0x0][0x5a8] ;  /* 0x00016a00ff787b82 */ /* 0x000ea20000000a00 */
[-C--:B0-----:R-:W-:Y:S02]  /*25f0*/  IMAD R6, R21, R116.reuse, RZ ;  /* 0x0000007415067224 */ /* 0x081fe400078e02ff */
[----:B------:R-:W-:-:S04]  /*2600*/  IMAD.WIDE.U32 R114, R105, R116, R14 ;  /* 0x0000007469727225 */ /* 0x000fc800078e000e */
[----:B------:R-:W-:Y:S02]  /*2610*/  IMAD R113, R105, R117, R6 ;  /* 0x0000007569717224 */ /* 0x000fe400078e0206 */
[-C--:B-1----:R-:W-:Y:S02]  /*2620*/  IMAD R12, R13, R118.reuse, RZ ;  /* 0x000000760d0c7224 */ /* 0x082fe400078e02ff */
[----:B------:R-:W-:Y:S02]  /*2630*/  IMAD.IADD R21, R115, 0x1, R113 ;  /* 0x0000000173157824 */ /* 0x000fe400078e0271 */
[----:B------:R-:W-:Y:S02]  /*2640*/  IMAD.MOV.U32 R20, RZ, RZ, R114 ;  /* 0x000000ffff147224 */ /* 0x000fe400078e0072 */
[C---:B------:R-:W-:Y:S02]  /*2650*/  IMAD R117, R123.reuse, R119, R12 ;  /* 0x000000777b757224 */ /* 0x040fe400078e020c */
[----:B------:R-:W-:-:S04]  /*2660*/  IMAD.WIDE.U32 R6, R123, R118, R20 ;  /* 0x000000767b067225 */ /* 0x000fc800078e0014 */
[----:B------:R-:W-:Y:S01]  /*2670*/  IMAD.IADD R5, R7, 0x1, R117 ;  /* 0x0000000107057824 */ /* 0x000fe200078e0275 */
[----:B--2---:R-:W-:-:S04]  /*2680*/  LEA R108, P0, R6, R120, 0x1 ;  /* 0x00000078066c7211 */ /* 0x004fc800078008ff */
[----:B------:R-:W-:-:S05]  /*2690*/  LEA.HI.X R109, R6, R121, R5, 0x1, P0 ;  /* 0x00000079066d7211 */ /* 0x000fca00000f0c05 */
[----:B------:R-:W2:Y:S01]  /*26a0*/  @P2 LDG.E.LTC128B.U16 R5, desc[UR36][R108.64] ;  /* 0x000000246c052981 */ /* 0x000ea2000c1e1520 */
[C---:B------:R-:W-:Y:S01]  /*26b0*/  LEA R12, P0, R10.reuse, UR4, 0x1 ;  /* 0x000000040a0c7c11 */ /* 0x040fe2000f8008ff */
[----:B------:R-:W-:Y:S01]  /*26c0*/  IMAD.WIDE.U32 R6, R123, R118, R14 ;  /* 0x000000767b067225 */ /* 0x000fe200078e000e */
[----:B------:R-:W-:Y:S02]  /*26d0*/  BSSY B1, `(.L_x_35) ;  /* 0x0000012000017945 */ /* 0x000fe40003800000 */
[----:B------:R-:W-:Y:S01]  /*26e0*/  LEA.HI.X R13, R10, UR5, R107, 0x1, P0 ;  /* 0x000000050a0d7c11 */ /* 0x000fe200080f0c6b */
[----:B------:R-:W-:Y:S01]  /*26f0*/  IMAD.IADD R7, R117, 0x1, R7 ;  /* 0x0000000175077824 */ /* 0x000fe200078e0207 */
[----:B------:R-:W-:Y:S01]  /*2700*/  ISETP.GT.AND P0, PT, R4, 0x1, PT ;  /* 0x000000010400780c */ /* 0x000fe20003f04270 */
[----:B------:R-:W-:Y:S02]  /*2710*/  IMAD.SHL.U32 R10, R118, 0x8, RZ ;  /* 0x00000008760a7824 */ /* 0x000fe400078e00ff */
[----:B------:R-:W-:Y:S01]  /*2720*/  IMAD.WIDE.U32 R110, R105, R116, R6 ;  /* 0x00000074696e7225 */ /* 0x000fe200078e0006 */
[----:B------:R-:W-:-:S03]  /*2730*/  ISETP.GT.AND P3, PT, R3, RZ, P0 ;  /* 0x000000ff0300720c */ /* 0x000fc60000764270 */
[----:B------:R-:W-:Y:S01]  /*2740*/  IMAD.IADD R7, R113, 0x1, R111 ;  /* 0x0000000171077824 */ /* 0x000fe200078e026f */
[----:B------:R-:W-:-:S04]  /*2750*/  LEA R6, P4, R110, R120, 0x1 ;  /* 0x000000786e067211 */ /* 0x000fc800078808ff */
[----:B------:R-:W-:Y:S01]  /*2760*/  LEA.HI.X R7, R110, R121, R7, 0x1, P4 ;  /* 0x000000796e077211 */ /* 0x000fe200020f0c07 */
[----:B--2---:R-:W-:-:S05]  /*2770*/  HADD2.F32 R11, -RZ, R5.H0_H0 ;  /* 0x20000005ff0b7230 */ /* 0x004fca0000004100 */
[----:B------:R-:W-:-:S04]  /*2780*/  FMUL R11, R11, R106 ;  /* 0x0000006a0b0b7220 */ /* 0x000fc80000400000 */
[----:B------:R-:W-:-:S05]  /*2790*/  FFMA R11, R88, R104, R11 ;  /* 0x00000068580b7223 */ /* 0x000fca000000000b */
[----:B------:R-:W-:-:S05]  /*27a0*/  F2FP.F16.F32.PACK_AB R11, RZ, R11 ;  /* 0x0000000bff0b723e */ /* 0x000fca00000000ff */
[----:B------:R0:W-:Y:S02]  /*27b0*/  @P2 STG.E.U16 desc[UR36][R12.64], R11 ;  /* 0x0000000b0c002986 */ /* 0x0001e4000c101524 */
[----:B0-----:R-:W-:Y:S01]  /*27c0*/  SHF.L.U64.HI R11, R118, 0x3, R119 ;  /* 0x00000003760b7819 */ /* 0x001fe20000010277 */
[----:B------:R-:W-:Y:S06]  /*27d0*/  @!P3 BRA `(.L_x_36) ;  /* 0x000000000004b947 */ /* 0x000fec0003800000 */
[----:B------:R0:W5:Y:S02]  /*27e0*/  LDG.E.LTC128B.U16 R5, desc[UR36][R6.64+0x2] ;  /* 0x0000022406057981 */ /* 0x000164000c1e1520 */
.L_x_36:
[----:B------:R-:W-:Y:S05]  /*27f0*/  BSYNC B1 ;  /* 0x0000000000017941 */ /* 0x000fea0003800000 */
.L_x_35:
[----:B-----5:R-:W-:Y:S01]  /*2800*/  HADD2.F32 R107, -RZ, R5.H0_H0 ;  /* 0x20000005ff6b7230 */ /* 0x020fe20000004100 */
[----:B------:R-:W-:Y:S01]  /*2810*/  ISETP.GT.AND P1, PT, R3, 0x8, P1 ;  /* 0x000000080300780c */ /* 0x000fe20000f24270 */
[----:B------:R-:W-:Y:S01]  /*2820*/  IMAD.WIDE.U32 R10, R123, R118, R10 ;  /* 0x000000767b0a7225 */ /* 0x000fe200078e000a */
[----:B------:R-:W-:-:S03]  /*2830*/  PRMT R88, R5, 0x7610, R88 ;  /* 0x0000761005587816 */ /* 0x000fc60000000058 */
[----:B------:R-:W-:Y:S01]  /*2840*/  FMUL R20, R107, R106 ;  /* 0x0000006a6b147220 */ /* 0x000fe20000400000 */
[----:B------:R-:W-:Y:S01]  /*2850*/  IMAD.IADD R117, R117, 0x1, R11 ;  /* 0x0000000175757824 */ /* 0x000fe200078e020b */
[----:B------:R-:W-:Y:S02]  /*2860*/  IADD3 R114, P2, R114, R10, RZ ;  /* 0x0000000a72727210 */ /* 0x000fe40007f5e0ff */
[----:B------:R-:W-:-:S03]  /*2870*/  FFMA R89, R89, R104, R20 ;  /* 0x0000006859597223 */ /* 0x000fc60000000014 */
[----:B------:R-:W-:Y:S01]  /*2880*/  IMAD.X R21, R117, 0x1, R21, P2 ;  /* 0x0000000175157824 */ /* 0x000fe200010e0615 */
[C---:B------:R-:W-:Y:S02]  /*2890*/  LEA R20, P2, R114.reuse, R120, 0x1 ;  /* 0x0000007872147211 */ /* 0x040fe400078408ff */
[----:B------:R-:W-:Y:S02]  /*28a0*/  F2FP.F16.F32.PACK_AB R89, RZ, R89 ;  /* 0x00000059ff59723e */ /* 0x000fe400000000ff */
[----:B------:R-:W-:-:S03]  /*28b0*/  LEA.HI.X R21, R114, R121, R21, 0x1, P2 ;  /* 0x0000007972157211 */ /* 0x000fc600010f0c15 */
[----:B------:R1:W-:Y:S04]  /*28c0*/  @P3 STG.E.U16 desc[UR36][R12.64+0x2], R89 ;  /* 0x000002590c003986 */ /* 0x0003e8000c101524 */
[----:B------:R-:W2:Y:S01]  /*28d0*/  @P1 LDG.E.LTC128B.U16 R88, desc[UR36][R20.64] ;  /* 0x0000002414581981 */ /* 0x000ea2000c1e1520 */
[----:B------:R-:W-:Y:S01]  /*28e0*/  IADD3 R14, P2, R14, R10, RZ ;  /* 0x0000000a0e0e7210 */ /* 0x000fe20007f5e0ff */
[----:B------:R-:W-:Y:S01]  /*28f0*/  BSSY B1, `(.L_x_37) ;  /* 0x0000011000017945 */ /* 0x000fe20003800000 */
[C---:B------:R-:W-:Y:S02]  /*2900*/  SHF.L.U64.HI R11, R8.reuse, 0x4, R9 ;  /* 0x00000004080b7819 */ /* 0x040fe40000010209 */
[----:B------:R-:W-:Y:S01]  /*2910*/  ISETP.GT.AND P0, PT, R3, 0x8, P0 ;  /* 0x000000080300780c */ /* 0x000fe20000704270 */
[----:B------:R-:W-:Y:S01]  /*2920*/  IMAD.X R15, R15, 0x1, R117, P2 ;  /* 0x000000010f0f7824 */ /* 0x000fe200010e0675 */
[----:B------:R-:W-:Y:S01]  /*2930*/  LEA R10, P2, R8, R12, 0x4 ;  /* 0x0000000c080a7211 */ /* 0x000fe200078420ff */
[----:B------:R-:W-:-:S04]  /*2940*/  IMAD.WIDE.U32 R14, R105, R116, R14 ;  /* 0x00000074690e7225 */ /* 0x000fc800078e000e */
[----:B------:R-:W-:Y:S01]  /*2950*/  IMAD.X R11, R11, 0x1, R13, P2 ;  /* 0x000000010b0b7824 */ /* 0x000fe200010e060d */
[----:B------:R-:W-:Y:S01]  /*2960*/  LEA R8, P3, R14, R120, 0x1 ;  /* 0x000000780e087211 */ /* 0x000fe200078608ff */
[----:B------:R-:W-:-:S05]  /*2970*/  IMAD.IADD R9, R113, 0x1, R15 ;  /* 0x0000000171097824 */ /* 0x000fca00078e020f */
[----:B------:R-:W-:Y:S01]  /*2980*/  LEA.HI.X R9, R14, R121, R9, 0x1, P3 ;  /* 0x000000790e097211 */ /* 0x000fe200018f0c09 */
[----:B--2---:R-:W-:-:S05]  /*2990*/  HADD2.F32 R5, -RZ, R88.H0_H0 ;  /* 0x20000058ff057230 */ /* 0x004fca0000004100 */
[----:B------:R-:W-:-:S04]  /*29a0*/  FMUL R5, R5, R106 ;  /* 0x0000006a05057220 */ /* 0x000fc80000400000 */
[----:B------:R-:W-:-:S05]  /*29b0*/  FFMA R5, R90, R104, R5 ;  /* 0x000000685a057223 */ /* 0x000fca0000000005 */
[----:B------:R-:W-:-:S05]  /*29c0*/  F2FP.F16.F32.PACK_AB R5, RZ, R5 ;  /* 0x00000005ff05723e */ /* 0x000fca00000000ff */
[----:B------:R1:W-:Y:S01]  /*29d0*/  @P1 STG.E.U16 desc[UR36][R10.64], R5 ;  /* 0x000000050a001986 */ /* 0x0003e2000c101524 */
[----:B------:R-:W-:Y:S05]  /*29e0*/  @!P0 BRA `(.L_x_38) ;  /* 0x0000000000048947 */ /* 0x000fea0003800000 */
[----:B------:R2:W5:Y:S02]  /*29f0*/  LDG.E.LTC128B.U16 R88, desc[UR36][R8.64+0x2] ;  /* 0x0000022408587981 */ /* 0x000564000c1e1520 */
.L_x_38:
[----:B------:R-:W-:Y:S05]  /*2a00*/  BSYNC B1 ;  /* 0x0000000000017941 */ /* 0x000fea0003800000 */
.L_x_37:
[----:B-1---5:R-:W-:Y:S01]  /*2a10*/  HADD2.F32 R5, -RZ, R88.H0_H0 ;  /* 0x20000058ff057230 */ /* 0x022fe20000004100 */
[----:B------:R-:W-:Y:S01]  /*2a20*/  ISETP.GT.AND P1, PT, R4, 0x8, PT ;  /* 0x000000080400780c */ /* 0x000fe20003f24270 */
[----:B------:R-:W-:Y:S03]  /*2a30*/  BSSY B1, `(.L_x_39) ;  /* 0x0000008000017945 */ /* 0x000fe60003800000 */
[----:B------:R-:W-:Y:S01]  /*2a40*/  FMUL R14, R5, R106 ;  /* 0x0000006a050e7220 */ /* 0x000fe20000400000 */
[----:B------:R-:W-:-:S03]  /*2a50*/  ISETP.GT.AND P2, PT, R3, RZ, P1 ;  /* 0x000000ff0300720c */ /* 0x000fc60000f44270 */
[----:B------:R-:W-:-:S05]  /*2a60*/  FFMA R14, R91, R104, R14 ;  /* 0x000000685b0e7223 */ /* 0x000fca000000000e */
[----:B------:R-:W-:-:S05]  /*2a70*/  F2FP.F16.F32.PACK_AB R14, RZ, R14 ;  /* 0x0000000eff0e723e */ /* 0x000fca00000000ff */
[----:B------:R1:W-:Y:S01]  /*2a80*/  @P0 STG.E.U16 desc[UR36][R10.64+0x2], R14 ;  /* 0x0000020e0a000986 */ /* 0x0003e2000c101524 */
[----:B------:R-:W-:Y:S05]  /*2a90*/  @!P2 BRA `(.L_x_40) ;  /* 0x000000000004a947 */ /* 0x000fea0003800000 */
[----:B------:R3:W5:Y:S02]  /*2aa0*/  LDG.E.LTC128B.U16 R88, desc[UR36][R6.64+0x10] ;  /* 0x0000102406587981 */ /* 0x000764000c1e1520 */
.L_x_40:
[----:B------:R-:W-:Y:S05]  /*2ab0*/  BSYNC B1 ;  /* 0x0000000000017941 */ /* 0x000fea0003800000 */
.L_x_39:
[----:B-----5:R-:W-:Y:S01]  /*2ac0*/  HADD2.F32 R5, -RZ, R88.H0_H0 ;  /* 0x20000058ff057230 */ /* 0x020fe20000004100 */
        /* <DEDUP_REMOVED lines=9> */
.L_x_42:
[----:B------:R-:W-:Y:S05]  /*2b60*/  BSYNC B1 ;  /* 0x0000000000017941 */ /* 0x000fea0003800000 */
.L_x_41:
[----:B----45:R-:W-:Y:S01]  /*2b70*/  HADD2.F32 R5, -RZ, R88.H0_H0 ;  /* 0x20000058ff057230 */ /* 0x030fe20000004100 */
[----:B------:R-:W-:Y:S01]  /*2b80*/  ISETP.GT.AND P1, PT, R3, 0x8, P1 ;  /* 0x000000080300780c */ /* 0x000fe20000f24270 */
[----:B------:R-:W-:Y:S03]  /*2b90*/  BSSY B1, `(.L_x_43) ;  /* 0x0000007000017945 */ /* 0x000fe60003800000 */
[----:B-1----:R-:W-:-:S04]  /*2ba0*/  FMUL R14, R5, R106 ;  /* 0x0000006a050e7220 */ /* 0x002fc80000400000 */
[----:B------:R-:W-:-:S05]  /*2bb0*/  FFMA R14, R93, R104, R14 ;  /* 0x000000685d0e7223 */ /* 0x000fca000000000e */
[----:B------:R-:W-:-:S05]  /*2bc0*/  F2FP.F16.F32.PACK_AB R14, RZ, R14 ;  /* 0x0000000eff0e723e */ /* 0x000fca00000000ff */
[----:B------:R1:W-:Y:S01]  /*2bd0*/  @P3 STG.E.U16 desc[UR36][R12.64+0x12], R14 ;  /* 0x0000120e0c003986 */ /* 0x0003e2000c101524 */
[----:B------:R-:W-:Y:S05]  /*2be0*/  @!P1 BRA `(.L_x_44) ;  /* 0x0000000000049947 */ /* 0x000fea0003800000 */
[----:B------:R4:W5:Y:S02]  /*2bf0*/  LDG.E.LTC128B.U16 R88, desc[UR36][R8.64+0x10] ;  /* 0x0000102408587981 */ /* 0x000964000c1e1520 */
.L_x_44:
[----:B------:R-:W-:Y:S05]  /*2c00*/  BSYNC B1 ;  /* 0x0000000000017941 */ /* 0x000fea0003800000 */
.L_x_43:
[----:B-----5:R-:W-:Y:S01]  /*2c10*/  HADD2.F32 R5, -RZ, R88.H0_H0 ;  /* 0x20000058ff057230 */ /* 0x020fe20000004100 */
[----:B------:R-:W-:Y:S01]  /*2c20*/  ISETP.GT.AND P0, PT, R3, 0x8, P0 ;  /* 0x000000080300780c */ /* 0x000fe20000704270 */
[----:B------:R-:W-:Y:S03]  /*2c30*/  BSSY B1, `(.L_x_45) ;  /* 0x0000007000017945 */ /* 0x000fe60003800000 */
[----:B------:R-:W-:-:S04]  /*2c40*/  FMUL R5, R5, R106 ;  /* 0x0000006a05057220 */ /* 0x000fc80000400000 */
[----:B------:R-:W-:-:S05]  /*2c50*/  FFMA R5, R94, R104, R5 ;  /* 0x000000685e057223 */ /* 0x000fca0000000005 */
[----:B------:R-:W-:-:S05]  /*2c60*/  F2FP.F16.F32.PACK_AB R5, RZ, R5 ;  /* 0x00000005ff05723e */ /* 0x000fca00000000ff */
[----:B------:R0:W-:Y:S01]  /*2c70*/  @P1 STG.E.U16 desc[UR36][R10.64+0x10], R5 ;  /* 0x000010050a001986 */ /* 0x0001e2000c101524 */
[----:B------:R-:W-:Y:S05]  /*2c80*/  @!P0 BRA `(.L_x_46) ;  /* 0x0000000000048947 */ /* 0x000fea0003800000 */
[----:B------:R0:W5:Y:S02]  /*2c90*/  LDG.E.LTC128B.U16 R88, desc[UR36][R8.64+0x12] ;  /* 0x0000122408587981 */ /* 0x000164000c1e1520 */
.L_x_46:
[----:B------:R-:W-:Y:S05]  /*2ca0*/  BSYNC B1 ;  /* 0x0000000000017941 */ /* 0x000fea0003800000 */
.L_x_45:
[----:B0----5:R-:W-:Y:S01]  /*2cb0*/  HADD2.F32 R5, -RZ, R88.H0_H0 ;  /* 0x20000058ff057230 */ /* 0x021fe20000004100 */
[----:B------:R-:W-:Y:S01]  /*2cc0*/  ISETP.GT.AND P1, PT, R4, 0x10, PT ;  /* 0x000000100400780c */ /* 0x000fe20003f24270 */
[----:B------:R-:W-:Y:S03]  /*2cd0*/  BSSY B1, `(.L_x_47) ;  /* 0x0000008000017945 */ /* 0x000fe60003800000 */
[----:B-1----:R-:W-:Y:S01]  /*2ce0*/  FMUL R14, R5, R106 ;  /* 0x0000006a050e7220 */ /* 0x002fe20000400000 */
[----:B------:R-:W-:-:S03]  /*2cf0*/  ISETP.GT.AND P2, PT, R3, RZ, P1 ;  /* 0x000000ff0300720c */ /* 0x000fc60000f44270 */
[----:B------:R-:W-:-:S05]  /*2d00*/  FFMA R14, R95, R104, R14 ;  /* 0x000000685f0e7223 */ /* 0x000fca000000000e */
[----:B------:R-:W-:-:S05]  /*2d10*/  F2FP.F16.F32.PACK_AB R14, RZ, R14 ;  /* 0x0000000eff0e723e */ /* 0x000fca00000000ff */
[----:B------:R0:W-:Y:S01]  /*2d20*/  @P0 STG.E.U16 desc[UR36][R10.64+0x12], R14 ;  /* 0x0000120e0a000986 */ /* 0x0001e2000c101524 */
[----:B------:R-:W-:Y:S05]  /*2d30*/  @!P2 BRA `(.L_x_48) ;  /* 0x000000000004a947 */ /* 0x000fea0003800000 */
[----:B------:R1:W5:Y:S02]  /*2d40*/  LDG.E.LTC128B.U16 R88, desc[UR36][R6.64+0x20] ;  /* 0x0000202406587981 */ /* 0x000364000c1e1520 */
.L_x_48:
[----:B------:R-:W-:Y:S05]  /*2d50*/  BSYNC B1 ;  /* 0x0000000000017941 */ /* 0x000fea0003800000 */
.L_x_47:
        /* <DEDUP_REMOVED lines=10> */
.L_x_50:
[----:B------:R-:W-:Y:S05]  /*2e00*/  BSYNC B1 ;  /* 0x0000000000017941 */ /* 0x000fea0003800000 */
.L_x_49:
[----:B0----5:R-:W-:Y:S01]  /*2e10*/  HADD2.F32 R5, -RZ, R88.H0_H0 ;  /* 0x20000058ff057230 */ /* 0x021fe20000004100 */
        /* <DEDUP_REMOVED lines=8> */
.L_x_52:
[----:B------:R-:W-:Y:S05]  /*2ea0*/  BSYNC B1 ;  /* 0x0000000000017941 */ /* 0x000fea0003800000 */
.L_x_51:
        /* <DEDUP_REMOVED lines=9> */
.L_x_54:
[----:B------:R-:W-:Y:S05]  /*2f40*/  BSYNC B1 ;  /* 0x0000000000017941 */ /* 0x000fea0003800000 */
.L_x_53:
[----:B0----5:R-:W-:Y:S01]  /*2f50*/  HADD2.F32 R5, -RZ, R88.H0_H0 ;  /* 0x20000058ff057230 */ /* 0x021fe20000004100 */
        /* <DEDUP_REMOVED lines=9> */
.L_x_56:
[----:B------:R-:W-:Y:S05]  /*2ff0*/  BSYNC B1 ;  /* 0x0000000000017941 */ /* 0x000fea0003800000 */
.L_x_55:
        /* <DEDUP_REMOVED lines=10> */
.L_x_58:
[----:B------:R-:W-:Y:S05]  /*30a0*/  BSYNC B1 ;  /* 0x0000000000017941 */ /* 0x000fea0003800000 */
.L_x_57:
        /* <DEDUP_REMOVED lines=9> */
.L_x_60:
[----:B------:R-:W-:Y:S05]  /*3140*/  BSYNC B1 ;  /* 0x0000000000017941 */ /* 0x000fea0003800000 */
.L_x_59:
        /* <DEDUP_REMOVED lines=9> */
.L_x_62:
[----:B------:R-:W-:Y:S05]  /*31e0*/  BSYNC B1 ;  /* 0x0000000000017941 */ /* 0x000fea0003800000 */
.L_x_61:
        /* <DEDUP_REMOVED lines=10> */
.L_x_64:
[----:B------:R-:W-:Y:S05]  /*3290*/  BSYNC B1 ;  /* 0x0000000000017941 */ /* 0x000fea0003800000 */
.L_x_63:
        /* <DEDUP_REMOVED lines=10> */
.L_x_66:
[----:B------:R-:W-:Y:S05]  /*3340*/  BSYNC B1 ;  /* 0x0000000000017941 */ /* 0x000fea0003800000 */
.L_x_65:
        /* <DEDUP_REMOVED lines=9> */
.L_x_68:
[----:B------:R-:W-:Y:S05]  /*33e0*/  BSYNC B1 ;  /* 0x0000000000017941 */ /* 0x000fea0003800000 */
.L_x_67:
        /* <DEDUP_REMOVED lines=9> */
.L_x_70:
[----:B------:R-:W-:Y:S05]  /*3480*/  BSYNC B1 ;  /* 0x0000000000017941 */ /* 0x000fea0003800000 */
.L_x_69:
        /* <DEDUP_REMOVED lines=10> */
.L_x_72:
[----:B------:R-:W-:Y:S05]  /*3530*/  BSYNC B1 ;  /* 0x0000000000017941 */ /* 0x000fea0003800000 */
.L_x_71:
        /* <DEDUP_REMOVED lines=10> */
.L_x_74:
[----:B------:R-:W-:Y:S05]  /*35e0*/  BSYNC B1 ;  /* 0x0000000000017941 */ /* 0x000fea0003800000 */
.L_x_73:
        /* <DEDUP_REMOVED lines=9> */
.L_x_76:
[----:B------:R-:W-:Y:S05]  /*3680*/  BSYNC B1 ;  /* 0x0000000000017941 */ /* 0x000fea0003800000 */
.L_x_75:
        /* <DEDUP_REMOVED lines=9> */
.L_x_78:
[----:B------:R-:W-:Y:S05]  /*3720*/  BSYNC B1 ;  /* 0x0000000000017941 */ /* 0x000fea0003800000 */
.L_x_77:
        /* <DEDUP_REMOVED lines=10> */
.L_x_80:
[----:B------:R-:W-:Y:S05]  /*37d0*/  BSYNC B1 ;  /* 0x0000000000017941 */ /* 0x000fea0003800000 */
.L_x_79:
        /* <DEDUP_REMOVED lines=10> */
.L_x_82:
[----:B------:R-:W-:Y:S05]  /*3880*/  BSYNC B1 ;  /* 0x0000000000017941 */ /* 0x000fea0003800000 */
.L_x_81:
        /* <DEDUP_REMOVED lines=9> */
.L_x_84:
[----:B------:R-:W-:Y:S05]  /*3920*/  BSYNC B1 ;  /* 0x0000000000017941 */ /* 0x000fea0003800000 */
.L_x_83:
        /* <DEDUP_REMOVED lines=9> */
.L_x_86:
[----:B------:R-:W-:Y:S05]  /*39c0*/  BSYNC B1 ;  /* 0x0000000000017941 */ /* 0x000fea0003800000 */
.L_x_85:
        /* <DEDUP_REMOVED lines=10> */
.L_x_88:
[----:B------:R-:W-:Y:S05]  /*3a70*/  BSYNC B1 ;  /* 0x0000000000017941 */ /* 0x000fea0003800000 */
.L_x_87:
        /* <DEDUP_REMOVED lines=10> */
.L_x_90:
[----:B------:R-:W-:Y:S05]  /*3b20*/  BSYNC B1 ;  /* 0x0000000000017941 */ /* 0x000fea0003800000 */
.L_x_89:
        /* <DEDUP_REMOVED lines=9> */
.L_x_92:
[----:B------:R-:W-:Y:S05]  /*3bc0*/  BSYNC B1 ;  /* 0x0000000000017941 */ /* 0x000fea0003800000 */
.L_x_91:
        /* <DEDUP_REMOVED lines=9> */
.L_x_94:
[----:B------:R-:W-:Y:S05]  /*3c60*/  BSYNC B1 ;  /* 0x0000000000017941 */ /* 0x000fea0003800000 */
.L_x_93:
        /* <DEDUP_REMOVED lines=10> */
.L_x_96:
[----:B------:R-:W-:Y:S05]  /*3d10*/  BSYNC B1 ;  /* 0x0000000000017941 */ /* 0x000fea0003800000 */
.L_x_95:
        /* <DEDUP_REMOVED lines=10> */
.L_x_98:
[----:B------:R-:W-:Y:S05]  /*3dc0*/  BSYNC B1 ;  /* 0x0000000000017941 */ /* 0x000fea0003800000 */
.L_x_97:
        /* <DEDUP_REMOVED lines=9> */
.L_x_100:
[----:B------:R-:W-:Y:S05]  /*3e60*/  BSYNC B1 ;  /* 0x0000000000017941 */ /* 0x000fea0003800000 */
.L_x_99:
        /* <DEDUP_REMOVED lines=9> */
.L_x_102:
[----:B------:R-:W-:Y:S05]  /*3f00*/  BSYNC B1 ;  /* 0x0000000000017941 */ /* 0x000fea0003800000 */
.L_x_101:
        /* <DEDUP_REMOVED lines=10> */
.L_x_104:
[----:B------:R-:W-:Y:S05]  /*3fb0*/  BSYNC B1 ;  /* 0x0000000000017941 */ /* 0x000fea0003800000 */
.L_x_103:
        /* <DEDUP_REMOVED lines=10> */
.L_x_106:
[----:B------:R-:W-:Y:S05]  /*4060*/  BSYNC B1 ;  /* 0x0000000000017941 */ /* 0x000fea0003800000 */
.L_x_105:
        /* <DEDUP_REMOVED lines=9> */
.L_x_108:
[----:B------:R-:W-:Y:S05]  /*4100*/  BSYNC B1 ;  /* 0x0000000000017941 */ /* 0x000fea0003800000 */
.L_x_107:
        /* <DEDUP_REMOVED lines=9> */
.L_x_110:
[----:B------:R-:W-:Y:S05]  /*41a0*/  BSYNC B1 ;  /* 0x0000000000017941 */ /* 0x000fea0003800000 */
.L_x_109:
        /* <DEDUP_REMOVED lines=10> */
.L_x_112:
[----:B------:R-:W-:Y:S05]  /*4250*/  BSYNC B1 ;  /* 0x0000000000017941 */ /* 0x000fea0003800000 */
.L_x_111:
        /* <DEDUP_REMOVED lines=10> */
.L_x_114:
[----:B------:R-:W-:Y:S05]  /*4300*/  BSYNC B1 ;  /* 0x0000000000017941 */ /* 0x000fea0003800000 */
.L_x_113:
        /* <DEDUP_REMOVED lines=9> */
.L_x_116:
[----:B------:R-:W-:Y:S05]  /*43a0*/  BSYNC B1 ;  /* 0x0000000000017941 */ /* 0x000fea0003800000 */
.L_x_115:
        /* <DEDUP_REMOVED lines=9> */
.L_x_118:
[----:B------:R-:W-:Y:S05]  /*4440*/  BSYNC B1 ;  /* 0x0000000000017941 */ /* 0x000fea0003800000 */
.L_x_117:
        /* <DEDUP_REMOVED lines=10> */
.L_x_120:
[----:B------:R-:W-:Y:S05]  /*44f0*/  BSYNC B1 ;  /* 0x0000000000017941 */ /* 0x000fea0003800000 */
.L_x_119:
        /* <DEDUP_REMOVED lines=10> */
.L_x_122:
[----:B------:R-:W-:Y:S05]  /*45a0*/  BSYNC B1 ;  /* 0x0000000000017941 */ /* 0x000fea0003800000 */
.L_x_121:
        /* <DEDUP_REMOVED lines=9> */
.L_x_124:
[----:B------:R-:W-:Y:S05]  /*4640*/  BSYNC B1 ;  /* 0x0000000000017941 */ /* 0x000fea0003800000 */
.L_x_123:
        /* <DEDUP_REMOVED lines=9> */
.L_x_126:
[----:B------:R-:W-:Y:S05]  /*46e0*/  BSYNC B1 ;  /* 0x0000000000017941 */ /* 0x000fea0003800000 */
.L_x_125:
        /* <DEDUP_REMOVED lines=10> */
.L_x_128:
[----:B------:R-:W-:Y:S05]  /*4790*/  BSYNC B1 ;  /* 0x0000000000017941 */ /* 0x000fea0003800000 */
.L_x_127:
        /* <DEDUP_REMOVED lines=10> */
.L_x_130:
[----:B------:R-:W-:Y:S05]  /*4840*/  BSYNC B1 ;  /* 0x0000000000017941 */ /* 0x000fea0003800000 */
.L_x_129:
        /* <DEDUP_REMOVED lines=9> */
.L_x_132:
[----:B------:R-:W-:Y:S05]  /*48e0*/  BSYNC B1 ;  /* 0x0000000000017941 */ /* 0x000fea0003800000 */
.L_x_131:
        /* <DEDUP_REMOVED lines=9> */
.L_x_134:
[----:B------:R-:W-:Y:S05]  /*4980*/  BSYNC B1 ;  /* 0x0000000000017941 */ /* 0x000fea0003800000 */
.L_x_133:
        /* <DEDUP_REMOVED lines=10> */
.L_x_136:
[----:B------:R-:W-:Y:S05]  /*4a30*/  BSYNC B1 ;  /* 0x0000000000017941 */ /* 0x000fea0003800000 */
.L_x_135:
        /* <DEDUP_REMOVED lines=10> */
.L_x_138:
[----:B------:R-:W-:Y:S05]  /*4ae0*/  BSYNC B1 ;  /* 0x0000000000017941 */ /* 0x000fea0003800000 */
.L_x_137:
        /* <DEDUP_REMOVED lines=9> */
.L_x_140:
[----:B------:R-:W-:Y:S05]  /*4b80*/  BSYNC B1 ;  /* 0x0000000000017941 */ /* 0x000fea0003800000 */
.L_x_139:
        /* <DEDUP_REMOVED lines=9> */
.L_x_142:
[----:B------:R-:W-:Y:S05]  /*4c20*/  BSYNC B1 ;  /* 0x0000000000017941 */ /* 0x000fea0003800000 */
.L_x_141:
        /* <DEDUP_REMOVED lines=10> */
.L_x_144:
[----:B------:R-:W-:Y:S05]  /*4cd0*/  BSYNC B1 ;  /* 0x0000000000017941 */ /* 0x000fea0003800000 */
.L_x_143:
        /* <DEDUP_REMOVED lines=10> */
.L_x_146:
[----:B------:R-:W-:Y:S05]  /*4d80*/  BSYNC B1 ;  /* 0x0000000000017941 */ /* 0x000fea0003800000 */
.L_x_145:
        /* <DEDUP_REMOVED lines=9> */
.L_x_148:
[----:B------:R-:W-:Y:S05]  /*4e20*/  BSYNC B1 ;  /* 0x0000000000017941 */ /* 0x000fea0003800000 */
.L_x_147:
        /* <DEDUP_REMOVED lines=9> */
.L_x_150:
[----:B------:R-:W-:Y:S05]  /*4ec0*/  BSYNC B1 ;  /* 0x0000000000017941 */ /* 0x000fea0003800000 */
.L_x_149:
        /* <DEDUP_REMOVED lines=10> */
.L_x_152:
[----:B------:R-:W-:Y:S05]  /*4f70*/  BSYNC B1 ;  /* 0x0000000000017941 */ /* 0x000fea0003800000 */
.L_x_151:
        /* <DEDUP_REMOVED lines=10> */
.L_x_154:
[----:B------:R-:W-:Y:S05]  /*5020*/  BSYNC B1 ;  /* 0x0000000000017941 */ /* 0x000fea0003800000 */
.L_x_153:
        /* <DEDUP_REMOVED lines=9> */
.L_x_156:
[----:B------:R-:W-:Y:S05]  /*50c0*/  BSYNC B1 ;  /* 0x0000000000017941 */ /* 0x000fea0003800000 */
.L_x_155:
        /* <DEDUP_REMOVED lines=9> */
.L_x_158:
[----:B------:R-:W-:Y:S05]  /*5160*/  BSYNC B1 ;  /* 0x0000000000017941 */ /* 0x000fea0003800000 */
.L_x_157:
        /* <DEDUP_REMOVED lines=10> */
.L_x_160:
[----:B------:R-:W-:Y:S05]  /*5210*/  BSYNC B1 ;  /* 0x0000000000017941 */ /* 0x000fea0003800000 */
.L_x_159:
        /* <DEDUP_REMOVED lines=10> */
.L_x_162:
[----:B------:R-:W-:Y:S05]  /*52c0*/  BSYNC B1 ;  /* 0x0000000000017941 */ /* 0x000fea0003800000 */
.L_x_161:
        /* <DEDUP_REMOVED lines=9> */
.L_x_164:
[----:B------:R-:W-:Y:S05]  /*5360*/  BSYNC B1 ;  /* 0x0000000000017941 */ /* 0x000fea0003800000 */
.L_x_163:
        /* <DEDUP_REMOVED lines=9> */
.L_x_166:
[----:B------:R-:W-:Y:S05]  /*5400*/  BSYNC B1 ;  /* 0x0000000000017941 */ /* 0x000fea0003800000 */
.L_x_165:
        /* <DEDUP_REMOVED lines=10> */
.L_x_168:
[----:B------:R-:W-:Y:S05]  /*54b0*/  BSYNC B1 ;  /* 0x0000000000017941 */ /* 0x000fea0003800000 */
.L_x_167:
        /* <DEDUP_REMOVED lines=10> */
.L_x_170:
[----:B------:R-:W-:Y:S05]  /*5560*/  BSYNC B1 ;  /* 0x0000000000017941 */ /* 0x000fea0003800000 */
.L_x_169:
        /* <DEDUP_REMOVED lines=9> */
.L_x_172:
[----:B------:R-:W-:Y:S05]  /*5600*/  BSYNC B1 ;  /* 0x0000000000017941 */ /* 0x000fea0003800000 */
.L_x_171:
        /* <DEDUP_REMOVED lines=9> */
.L_x_174:
[----:B------:R-:W-:Y:S05]  /*56a0*/  BSYNC B1 ;  /* 0x0000000000017941 */ /* 0x000fea0003800000 */
.L_x_173:
        /* <DEDUP_REMOVED lines=10> */
.L_x_176:
[----:B------:R-:W-:Y:S05]  /*5750*/  BSYNC B1 ;  /* 0x0000000000017941 */ /* 0x000fea0003800000 */
.L_x_175:
        /* <DEDUP_REMOVED lines=10> */
.L_x_178:
[----:B------:R-:W-:Y:S05]  /*5800*/  BSYNC B1 ;  /* 0x0000000000017941 */ /* 0x000fea0003800000 */
.L_x_177:
        /* <DEDUP_REMOVED lines=9> */
.L_x_180:
[----:B------:R-:W-:Y:S05]  /*58a0*/  BSYNC B1 ;  /* 0x0000000000017941 */ /* 0x000fea0003800000 */
.L_x_179:
        /* <DEDUP_REMOVED lines=9> */
.L_x_182:
[----:B------:R-:W-:Y:S05]  /*5940*/  BSYNC B1 ;  /* 0x0000000000017941 */ /* 0x000fea0003800000 */
.L_x_181:
        /* <DEDUP_REMOVED lines=10> */
.L_x_184:
[----:B------:R-:W-:Y:S05]  /*59f0*/  BSYNC B1 ;  /* 0x0000000000017941 */ /* 0x000fea0003800000 */
.L_x_183:
[----:B-----5:R-:W-:Y:S01]  /*5a00*/  HADD2.F32 R5, -RZ, R88.H0_H0 ;  /* 0x20000058ff057230 */ /* 0x020fe20000004100 */
[----:B------:R-:W-:Y:S01]  /*5a10*/  ISETP.GT.AND P0, PT, R4, 0x99, PT ;  /* 0x000000990400780c */ /* 0x000fe20003f04270 */
[----:B------:R-:W-:Y:S01]  /*5a20*/  @P2 IMAD.MOV.U32 R4, RZ, RZ, R12 ;  /* 0x000000ffff042224 */ /* 0x000fe200078e000c */
[----:B------:R-:W-:Y:S02]  /*5a30*/  BSSY B1, `(.L_x_185) ;  /* 0x000000a000017945 */ /* 0x000fe40003800000 */
[----:B------:R-:W-:Y:S01]  /*5a40*/  FMUL R5, R5, R106 ;  /* 0x0000006a05057220 */ /* 0x000fe20000400000 */
[----:B------:R-:W-:-:S03]  /*5a50*/  ISETP.GT.AND P3, PT, R3, RZ, P0 ;  /* 0x000000ff0300720c */ /* 0x000fc60000764270 */
[----:B------:R-:W-:-:S05]  /*5a60*/  FFMA R5, R36, R104, R5 ;  /* 0x0000006824057223 */ /* 0x000fca0000000005 */
[----:B------:R-:W-:-:S04]  /*5a70*/  F2FP.F16.F32.PACK_AB R5, RZ, R5 ;  /* 0x00000005ff05723e */ /* 0x000fc800000000ff */
[----:B0-----:R-:W-:Y:S01]  /*5a80*/  PRMT R14, R5, 0x7610, R14 ;  /* 0x00007610050e7816 */ /* 0x001fe2000000000e */
[----:B------:R-:W-:-:S05]  /*5a90*/  @P2 IMAD.MOV.U32 R5, RZ, RZ, R13 ;  /* 0x000000ffff052224 */ /* 0x000fca00078e000d */
[----:B------:R0:W-:Y:S01]  /*5aa0*/  @P2 STG.E.U16 desc[UR36][R4.64+0x130], R14 ;  /* 0x0001300e04002986 */ /* 0x0001e2000c101524 */
[----:B------:R-:W-:Y:S05]  /*5ab0*/  @!P3 BRA `(.L_x_186) ;  /* 0x000000000004b947 */ /* 0x000fea0003800000 */
[----:B------:R0:W5:Y:S02]  /*5ac0*/  LDG.E.LTC128B.U16 R88, desc[UR36][R6.64+0x132] ;  /* 0x0001322406587981 */ /* 0x000164000c1e1520 */
.L_x_186:
[----:B------:R-:W-:Y:S05]  /*5ad0*/  BSYNC B1 ;  /* 0x0000000000017941 */ /* 0x000fea0003800000 */
.L_x_185:
        /* <DEDUP_REMOVED lines=9> */
.L_x_188:
[----:B------:R-:W-:Y:S05]  /*5b70*/  BSYNC B1 ;  /* 0x0000000000017941 */ /* 0x000fea0003800000 */
.L_x_187:
[----:B-----5:R-:W-:Y:S01]  /*5b80*/  HADD2.F32 R5, -RZ, R88.H0_H0 ;  /* 0x20000058ff057230 */ /* 0x020fe20000004100 */
[----:B------:R-:W-:Y:S01]  /*5b90*/  ISETP.GT.AND P0, PT, R3, 0x8, P0 ;  /* 0x000000080300780c */ /* 0x000fe20000704270 */
[----:B0-----:R-:W-:Y:S01]  /*5ba0*/  @P1 IMAD.MOV.U32 R4, RZ, RZ, R10 ;  /* 0x000000ffff041224 */ /* 0x001fe200078e000a */
[----:B------:R-:W-:Y:S02]  /*5bb0*/  BSSY B1, `(.L_x_189) ;  /* 0x0000009000017945 */ /* 0x000fe40003800000 */
[----:B------:R-:W-:-:S04]  /*5bc0*/  FMUL R5, R5, R106 ;  /* 0x0000006a05057220 */ /* 0x000fc80000400000 */
[----:B------:R-:W-:-:S05]  /*5bd0*/  FFMA R5, R38, R104, R5 ;  /* 0x0000006826057223 */ /* 0x000fca0000000005 */
[----:B------:R-:W-:-:S04]  /*5be0*/  F2FP.F16.F32.PACK_AB R5, RZ, R5 ;  /* 0x00000005ff05723e */ /* 0x000fc800000000ff */
[----:B-1-3--:R-:W-:Y:S01]  /*5bf0*/  PRMT R6, R5, 0x7610, R6 ;  /* 0x0000761005067816 */ /* 0x00afe20000000006 */
[----:B------:R-:W-:-:S05]  /*5c00*/  @P1 IMAD.MOV.U32 R5, RZ, RZ, R11 ;  /* 0x000000ffff051224 */ /* 0x000fca00078e000b */
[----:B------:R0:W-:Y:S01]  /*5c10*/  @P1 STG.E.U16 desc[UR36][R4.64+0x130], R6 ;  /* 0x0001300604001986 */ /* 0x0001e2000c101524 */
[----:B------:R-:W-:Y:S05]  /*5c20*/  @!P0 BRA `(.L_x_190) ;  /* 0x0000000000048947 */ /* 0x000fea0003800000 */
[----:B------:R1:W5:Y:S02]  /*5c30*/  LDG.E.LTC128B.U16 R88, desc[UR36][R8.64+0x132] ;  /* 0x0001322408587981 */ /* 0x000364000c1e1520 */
.L_x_190:
[----:B------:R-:W-:Y:S05]  /*5c40*/  BSYNC B1 ;  /* 0x0000000000017941 */ /* 0x000fea0003800000 */
.L_x_189:
[----:B------:R-:W-:Y:S05]  /*5c50*/  @!P0 BRA `(.L_x_191) ;  /* 0x0000001800088947 */ /* 0x000fea0003800000 */
[----:B-----5:R-:W-:-:S05]  /*5c60*/  HADD2.F32 R3, -RZ, R88.H0_H0 ;  /* 0x20000058ff037230 */ /* 0x020fca0000004100 */
[----:B0-----:R-:W-:-:S04]  /*5c70*/  FMUL R4, R3, R106 ;  /* 0x0000006a03047220 */ /* 0x001fc80000400000 */
[----:B------:R-:W-:-:S05]  /*5c80*/  FFMA R4, R39, R104, R4 ;  /* 0x0000006827047223 */ /* 0x000fca0000000004 */
[----:B------:R-:W-:-:S05]  /*5c90*/  F2FP.F16.F32.PACK_AB R4, RZ, R4 ;  /* 0x00000004ff04723e */ /* 0x000fca00000000ff */
[----:B------:R3:W-:Y:S01]  /*5ca0*/  STG.E.U16 desc[UR36][R10.64+0x132], R4 ;  /* 0x000132040a007986 */ /* 0x0007e2000c101524 */
[----:B------:R-:W-:Y:S05]  /*5cb0*/  BRA `(.L_x_191) ;  /* 0x0000001400f07947 */ /* 0x000fea0003800000 */
.L_x_34:
[----:B------:R-:W-:Y:S01]  /*5cc0*/  ULDC.64 UR4, c[0x0][0x5c0] ;  /* 0x0001700000047ab9 */ /* 0x000fe20000000a00 */
[----:B------:R-:W-:Y:S01]  /*5cd0*/  ISETP.GT.AND P3, PT, R4, 0x1, PT ;  /* 0x000000010400780c */ /* 0x000fe20003f64270 */
[-C--:B------:R-:W-:Y:S01]  /*5ce0*/  FMUL R88, R88, R104.reuse ;  /* 0x0000006858587220 */ /* 0x080fe20000400000 */
[----:B------:R-:W-:Y:S01]  /*5cf0*/  LEA R6, P0, R10, UR4, 0x1 ;  /* 0x000000040a067c11 */ /* 0x000fe2000f8008ff */
[-C--:B------:R-:W-:Y:S01]  /*5d00*/  FMUL R89, R89, R104.reuse ;  /* 0x0000006859597220 */ /* 0x080fe20000400000 */
[----:B------:R-:W-:Y:S01]  /*5d10*/  SHF.L.U64.HI R9, R8, 0x4, R9 ;  /* 0x0000000408097819 */ /* 0x000fe20000010209 */
[-C--:B------:R-:W-:Y:S01]  /*5d20*/  FMUL R90, R90, R104.reuse ;  /* 0x000000685a5a7220 */ /* 0x080fe20000400000 */
[----:B------:R-:W-:Y:S01]  /*5d30*/  LEA.HI.X R7, R10, UR5, R107, 0x1, P0 ;  /* 0x000000050a077c11 */ /* 0x000fe200080f0c6b */
[-C--:B------:R-:W-:Y:S01]  /*5d40*/  FMUL R91, R91, R104.reuse ;  /* 0x000000685b5b7220 */ /* 0x080fe20000400000 */
[----:B------:R-:W-:Y:S01]  /*5d50*/  ISETP.GT.AND P0, PT, R3, RZ, P3 ;  /* 0x000000ff0300720c */ /* 0x000fe20001f04270 */
[----:B------:R-:W-:Y:S01]  /*5d60*/  FMUL R92, R92, R104 ;  /* 0x000000685c5c7220 */ /* 0x000fe20000400000 */
[----:B------:R-:W-:Y:S01]  /*5d70*/  F2FP.F16.F32.PACK_AB R88, RZ, R88 ;  /* 0x00000058ff58723e */ /* 0x000fe200000000ff */
[-C--:B------:R-:W-:Y:S01]  /*5d80*/  FMUL R93, R93, R104.reuse ;  /* 0x000000685d5d7220 */ /* 0x080fe20000400000 */
[----:B------:R-:W-:Y:S01]  /*5d90*/  F2FP.F16.F32.PACK_AB R89, RZ, R89 ;  /* 0x00000059ff59723e */ /* 0x000fe200000000ff */
[----:B------:R-:W-:Y:S01]  /*5da0*/  FMUL R94, R94, R104 ;  /* 0x000000685e5e7220 */ /* 0x000fe20000400000 */
[----:B------:R-:W-:Y:S01]  /*5db0*/  ISETP.GT.AND P1, PT, R3, 0x8, P1 ;  /* 0x000000080300780c */ /* 0x000fe20000f24270 */
[----:B------:R-:W-:Y:S01]  /*5dc0*/  @P2 STG.E.U16 desc[UR36][R6.64], R88 ;  /* 0x0000005806002986 */ /* 0x000fe2000c101524 */
[----:B------:R-:W-:Y:S01]  /*5dd0*/  LEA R8, P4, R8, R6, 0x4 ;  /* 0x0000000608087211 */ /* 0x000fe200078820ff */
[-C--:B------:R-:W-:Y:S01]  /*5de0*/  FMUL R95, R95, R104.reuse ;  /* 0x000000685f5f7220 */ /* 0x080fe20000400000 */
[----:B------:R-:W-:Y:S01]  /*5df0*/  ISETP.GT.AND P2, PT, R4, 0x8, PT ;  /* 0x000000080400780c */ /* 0x000fe20003f44270 */
[-C--:B------:R-:W-:Y:S01]  /*5e00*/  FMUL R96, R96, R104.reuse ;  /* 0x0000006860607220 */ /* 0x080fe20000400000 */
[----:B------:R-:W-:Y:S01]  /*5e10*/  ISETP.GT.AND P3, PT, R3, 0x8, P3 ;  /* 0x000000080300780c */ /* 0x000fe20001f64270 */
[----:B------:R-:W-:Y:S01]  /*5e20*/  @P0 STG.E.U16 desc[UR36][R6.64+0x2], R89 ;  /* 0x0000025906000986 */ /* 0x000fe2000c101524 */
[----:B------:R-:W-:Y:S01]  /*5e30*/  ISETP.GT.AND P0, PT, R4, 0x9, PT ;  /* 0x000000090400780c */ /* 0x000fe20003f04270 */
[----:B------:R-:W-:Y:S01]  /*5e40*/  IMAD.X R9, R9, 0x1, R7, P4 ;  /* 0x0000000109097824 */ /* 0x000fe200020e0607 */
[----:B------:R-:W-:Y:S01]  /*5e50*/  ISETP.GT.AND P5, PT, R3, RZ, P2 ;  /* 0x000000ff0300720c */ /* 0x000fe200017a4270 */
[-C--:B------:R-:W-:Y:S01]  /*5e60*/  FMUL R97, R97, R104.reuse ;  /* 0x0000006861617220 */ /* 0x080fe20000400000 */
[----:B------:R-:W-:Y:S01]  /*5e70*/  ISETP.GT.AND P4, PT, R3, RZ, P0 ;  /* 0x000000ff0300720c */ /* 0x000fe20000784270 */
[----:B------:R-:W-:Y:S01]  /*5e80*/  FMUL R98, R98, R104 ;  /* 0x0000006862627220 */ /* 0x000fe20000400000 */
[----:B------:R-:W-:Y:S01]  /*5e90*/  F2FP.F16.F32.PACK_AB R90, RZ, R90 ;  /* 0x0000005aff5a723e */ /* 0x000fe200000000ff */
[-C--:B------:R-:W-:Y:S01]  /*5ea0*/  FMUL R99, R99, R104.reuse ;  /* 0x0000006863637220 */ /* 0x080fe20000400000 */
[----:B------:R-:W-:Y:S01]  /*5eb0*/  F2FP.F16.F32.PACK_AB R91, RZ, R91 ;  /* 0x0000005bff5b723e */ /* 0x000fe200000000ff */
[----:B------:R-:W-:Y:S01]  /*5ec0*/  FMUL R100, R100, R104 ;  /* 0x0000006864647220 */ /* 0x000fe20000400000 */
[----:B------:R-:W-:Y:S01]  /*5ed0*/  F2FP.F16.F32.PACK_AB R92, RZ, R92 ;  /* 0x0000005cff5c723e */ /* 0x000fe200000000ff */
[----:B------:R-:W-:Y:S01]  /*5ee0*/  @P1 STG.E.U16 desc[UR36][R8.64], R90 ;  /* 0x0000005a08001986 */ /* 0x000fe2000c101524 */
[----:B------:R-:W-:Y:S01]  /*5ef0*/  F2FP.F16.F32.PACK_AB R93, RZ, R93 ;  /* 0x0000005dff5d723e */ /* 0x000fe200000000ff */
[-C--:B------:R-:W-:Y:S01]  /*5f00*/  FMUL R101, R101, R104.reuse ;  /* 0x0000006865657220 */ /* 0x080fe20000400000 */
[C---:B------:R-:W-:Y:S01]  /*5f10*/  ISETP.GT.AND P2, PT, R3.reuse, 0x8, P2 ;  /* 0x000000080300780c */ /* 0x040fe20001744270 */
[----:B------:R-:W-:Y:S01]  /*5f20*/  @P3 STG.E.U16 desc[UR36][R8.64+0x2], R91 ;  /* 0x0000025b08003986 */ /* 0x000fe2000c101524 */
[----:B------:R-:W-:Y:S01]  /*5f30*/  ISETP.GT.AND P1, PT, R4, 0x10, PT ;  /* 0x000000100400780c */ /* 0x000fe20003f24270 */
[-C--:B------:R-:W-:Y:S01]  /*5f40*/  FMUL R102, R102, R104.reuse ;  /* 0x0000006866667220 */ /* 0x080fe20000400000 */
[----:B------:R-:W-:Y:S01]  /*5f50*/  ISETP.GT.AND P3, PT, R3, 0x8, P0 ;  /* 0x000000080300780c */ /* 0x000fe20000764270 */
[----:B------:R-:W-:Y:S01]  /*5f60*/  @P5 STG.E.U16 desc[UR36][R6.64+0x10], R92 ;  /* 0x0000105c06005986 */ /* 0x000fe2000c101524 */
[----:B------:R-:W-:Y:S01]  /*5f70*/  ISETP.GT.AND P0, PT, R4, 0x11, PT ;  /* 0x000000110400780c */ /* 0x000fe20003f04270 */
[-C--:B------:R-:W-:Y:S01]  /*5f80*/  FMUL R103, R103, R104.reuse ;  /* 0x0000006867677220 */ /* 0x080fe20000400000 */
[C---:B------:R-:W-:Y:S01]  /*5f90*/  ISETP.GT.AND P5, PT, R3.reuse, RZ, P1 ;  /* 0x000000ff0300720c */ /* 0x040fe20000fa4270 */
[----:B------:R-:W-:Y:S01]  /*5fa0*/  @P4 STG.E.U16 desc[UR36][R6.64+0x12], R93 ;  /* 0x0000125d06004986 */ /* 0x000fe2000c101524 */
        /* <DEDUP_REMOVED lines=209> */
[----:B------:R-:W-:Y:S01]  /*6cc0*/  FMUL R39, R39, R104 ;  /* 0x0000006827277220 */ /* 0x000fe20000400000 */
[----:B------:R-:W-:Y:S01]  /*6cd0*/  ISETP.GT.AND P1, PT, R3, 0x8, P2 ;  /* 0x000000080300780c */ /* 0x000fe20001724270 */
[----:B------:R-:W-:Y:S01]  /*6ce0*/  @P3 STG.E.U16 desc[UR36][R8.64+0xb2], R71 ;  /* 0x0000b24708003986 */ /* 0x000fe2000c101524 */
[----:B------:R-:W-:-:S02]  /*6cf0*/  ISETP.GT.AND P2, PT, R4, 0x68, PT ;  /* 0x000000680400780c */ /* 0x000fc40003f44270 */
[C---:B------:R-:W-:Y:S01]  /*6d00*/  ISETP.GT.AND P3, PT, R3.reuse, 0x8, P0 ;  /* 0x000000080300780c */ /* 0x040fe20000764270 */
[----:B------:R-:W-:Y:S01]  /*6d10*/  @P5 STG.E.U16 desc[UR36][R6.64+0xc0], R40 ;  /* 0x0000c02806005986 */ /* 0x000fe2000c101524 */
[----:B------:R-:W-:Y:S02]  /*6d20*/  ISETP.GT.AND P0, PT, R4, 0x69, PT ;  /* 0x000000690400780c */ /* 0x000fe40003f04270 */
[C---:B------:R-:W-:Y:S01]  /*6d30*/  ISETP.GT.AND P5, PT, R3.reuse, RZ, P2 ;  /* 0x000000ff0300720c */ /* 0x040fe200017a4270 */
[----:B------:R-:W-:Y:S01]  /*6d40*/  @P4 STG.E.U16 desc[UR36][R6.64+0xc2], R41 ;  /* 0x0000c22906004986 */ /* 0x000fe2000c101524 */
[----:B------:R-:W-:Y:S02]  /*6d50*/  ISETP.GT.AND P4, PT, R3, RZ, P0 ;  /* 0x000000ff0300720c */ /* 0x000fe40000784270 */
[----:B------:R-:W-:Y:S02]  /*6d60*/  F2FP.F16.F32.PACK_AB R42, RZ, R42 ;  /* 0x0000002aff2a723e */ /* 0x000fe400000000ff */
[----:B------:R-:W-:-:S02]  /*6d70*/  F2FP.F16.F32.PACK_AB R43, RZ, R43 ;  /* 0x0000002bff2b723e */ /* 0x000fc400000000ff */
[----:B------:R-:W-:Y:S01]  /*6d80*/  F2FP.F16.F32.PACK_AB R44, RZ, R44 ;  /* 0x0000002cff2c723e */ /* 0x000fe200000000ff */
[----:B------:R-:W-:Y:S01]  /*6d90*/  @P1 STG.E.U16 desc[UR36][R8.64+0xc0], R42 ;  /* 0x0000c02a08001986 */ /* 0x000fe2000c101524 */
[----:B------:R-:W-:Y:S02]  /*6da0*/  F2FP.F16.F32.PACK_AB R45, RZ, R45 ;  /* 0x0000002dff2d723e */ /* 0x000fe400000000ff */
[C---:B------:R-:W-:Y:S01]  /*6db0*/  ISETP.GT.AND P1, PT, R3.reuse, 0x8, P2 ;  /* 0x000000080300780c */ /* 0x040fe20001724270 */
[----:B------:R-:W-:Y:S01]  /*6dc0*/  @P3 STG.E.U16 desc[UR36][R8.64+0xc2], R43 ;  /* 0x0000c22b08003986 */ /* 0x000fe2000c101524 */
[C---:B------:R-:W-:Y:S02]  /*6dd0*/  ISETP.GT.AND P2, PT, R4.reuse, 0x70, PT ;  /* 0x000000700400780c */ /* 0x040fe40003f44270 */
[----:B------:R-:W-:Y:S01]  /*6de0*/  ISETP.GT.AND P3, PT, R3, 0x8, P0 ;  /* 0x000000080300780c */ /* 0x000fe20000764270 */
[----:B------:R-:W-:Y:S01]  /*6df0*/  @P5 STG.E.U16 desc[UR36][R6.64+0xd0], R44 ;  /* 0x0000d02c06005986 */ /* 0x000fe2000c101524 */
[----:B------:R-:W-:-:S02]  /*6e00*/  ISETP.GT.AND P0, PT, R4, 0x71, PT ;  /* 0x000000710400780c */ /* 0x000fc40003f04270 */
[C---:B------:R-:W-:Y:S01]  /*6e10*/  ISETP.GT.AND P5, PT, R3.reuse, RZ, P2 ;  /* 0x000000ff0300720c */ /* 0x040fe200017a4270 */
[----:B------:R-:W-:Y:S01]  /*6e20*/  @P4 STG.E.U16 desc[UR36][R6.64+0xd2], R45 ;  /* 0x0000d22d06004986 */ /* 0x000fe2000c101524 */
[----:B------:R-:W-:Y:S02]  /*6e30*/  ISETP.GT.AND P4, PT, R3, RZ, P0 ;  /* 0x000000ff0300720c */ /* 0x000fe40000784270 */
[----:B------:R-:W-:Y:S02]  /*6e40*/  F2FP.F16.F32.PACK_AB R46, RZ, R46 ;  /* 0x0000002eff2e723e */ /* 0x000fe400000000ff */
[----:B------:R-:W-:Y:S02]  /*6e50*/  F2FP.F16.F32.PACK_AB R47, RZ, R47 ;  /* 0x0000002fff2f723e */ /* 0x000fe400000000ff */
[----:B------:R-:W-:Y:S01]  /*6e60*/  F2FP.F16.F32.PACK_AB R48, RZ, R48 ;  /* 0x00000030ff30723e */ /* 0x000fe200000000ff */
[----:B------:R-:W-:Y:S01]  /*6e70*/  @P1 STG.E.U16 desc[UR36][R8.64+0xd0], R46 ;  /* 0x0000d02e08001986 */ /* 0x000fe2000c101524 */
[----:B------:R-:W-:-:S02]  /*6e80*/  F2FP.F16.F32.PACK_AB R49, RZ, R49 ;  /* 0x00000031ff31723e */ /* 0x000fc400000000ff */
[C---:B------:R-:W-:Y:S01]  /*6e90*/  ISETP.GT.AND P2, PT, R3.reuse, 0x8, P2 ;  /* 0x000000080300780c */ /* 0x040fe20001744270 */
[----:B------:R-:W-:Y:S01]  /*6ea0*/  @P3 STG.E.U16 desc[UR36][R8.64+0xd2], R47 ;  /* 0x0000d22f08003986 */ /* 0x000fe2000c101524 */
[C---:B------:R-:W-:Y:S02]  /*6eb0*/  ISETP.GT.AND P3, PT, R4.reuse, 0x78, PT ;  /* 0x000000780400780c */ /* 0x040fe40003f64270 */
[C---:B------:R-:W-:Y:S01]  /*6ec0*/  ISETP.GT.AND P0, PT, R3.reuse, 0x8, P0 ;  /* 0x000000080300780c */ /* 0x040fe20000704270 */
[----:B------:R-:W-:Y:S01]  /*6ed0*/  @P5 STG.E.U16 desc[UR36][R6.64+0xe0], R48 ;  /* 0x0000e03006005986 */ /* 0x000fe2000c101524 */
[----:B------:R-:W-:Y:S02]  /*6ee0*/  ISETP.GT.AND P1, PT, R4, 0x79, PT ;  /* 0x000000790400780c */ /* 0x000fe40003f24270 */
[----:B------:R-:W-:Y:S01]  /*6ef0*/  F2FP.F16.F32.PACK_AB R50, RZ, R50 ;  /* 0x00000032ff32723e */ /* 0x000fe200000000ff */
[----:B------:R-:W-:Y:S01]  /*6f00*/  @P4 STG.E.U16 desc[UR36][R6.64+0xe2], R49 ;  /* 0x0000e23106004986 */ /* 0x000fe2000c101524 */
[----:B------:R-:W-:-:S02]  /*6f10*/  ISETP.GT.AND P4, PT, R3, RZ, P3 ;  /* 0x000000ff0300720c */ /* 0x000fc40001f84270 */
[C---:B------:R-:W-:Y:S01]  /*6f20*/  ISETP.GT.AND P5, PT, R3.reuse, RZ, P1 ;  /* 0x000000ff0300720c */ /* 0x040fe20000fa4270 */
[----:B------:R-:W-:Y:S01]  /*6f30*/  @P2 STG.E.U16 desc[UR36][R8.64+0xe0], R50 ;  /* 0x0000e03208002986 */ /* 0x000fe2000c101524 */
[----:B------:R-:W-:Y:S02]  /*6f40*/  F2FP.F16.F32.PACK_AB R51, RZ, R51 ;  /* 0x00000033ff33723e */ /* 0x000fe400000000ff */
[----:B------:R-:W-:Y:S02]  /*6f50*/  F2FP.F16.F32.PACK_AB R52, RZ, R52 ;  /* 0x00000034ff34723e */ /* 0x000fe400000000ff */
[----:B------:R-:W-:Y:S01]  /*6f60*/  ISETP.GT.AND P2, PT, R4, 0x80, PT ;  /* 0x000000800400780c */ /* 0x000fe20003f44270 */
[----:B------:R-:W-:Y:S01]  /*6f70*/  @P0 STG.E.U16 desc[UR36][R8.64+0xe2], R51 ;  /* 0x0000e23308000986 */ /* 0x000fe2000c101524 */
[----:B------:R-:W-:Y:S02]  /*6f80*/  F2FP.F16.F32.PACK_AB R53, RZ, R53 ;  /* 0x00000035ff35723e */ /* 0x000fe400000000ff */
[C---:B------:R-:W-:Y:S01]  /*6f90*/  ISETP.GT.AND P3, PT, R3.reuse, 0x8, P3 ;  /* 0x000000080300780c */ /* 0x040fe20001f64270 */
[----:B------:R-:W-:Y:S01]  /*6fa0*/  @P4 STG.E.U16 desc[UR36][R6.64+0xf0], R52 ;  /* 0x0000f03406004986 */ /* 0x000fe2000c101524 */
[----:B------:R-:W-:-:S02]  /*6fb0*/  ISETP.GT.AND P1, PT, R3, 0x8, P1 ;  /* 0x000000080300780c */ /* 0x000fc40000f24270 */
[----:B------:R-:W-:Y:S01]  /*6fc0*/  ISETP.GT.AND P0, PT, R4, 0x81, PT ;  /* 0x000000810400780c */ /* 0x000fe20003f04270 */
[----:B------:R-:W-:Y:S01]  /*6fd0*/  @P5 STG.E.U16 desc[UR36][R6.64+0xf2], R53 ;  /* 0x0000f23506005986 */ /* 0x000fe2000c101524 */
[C---:B------:R-:W-:Y:S02]  /*6fe0*/  ISETP.GT.AND P4, PT, R3.reuse, RZ, P2 ;  /* 0x000000ff0300720c */ /* 0x040fe40001784270 */
        /* <DEDUP_REMOVED lines=8> */
[C---:B------:R-:W-:Y:S02]  /*7070*/  ISETP.GT.AND P1, PT, R3.reuse, 0x8, P0 ;  /* 0x000000080300780c */ /* 0x040fe40000724270 */
[C---:B------:R-:W-:Y:S01]  /*7080*/  ISETP.GT.AND P0, PT, R4.reuse, 0x89, PT ;  /* 0x000000890400780c */ /* 0x040fe20003f04270 */
        /* <DEDUP_REMOVED lines=9> */
[C---:B------:R-:W-:Y:S01]  /*7120*/  ISETP.GT.AND P4, PT, R3.reuse, 0x8, P4 ;  /* 0x000000080300780c */ /* 0x040fe20002784270 */
[----:B------:R-:W-:Y:S01]  /*7130*/  @P1 STG.E.U16 desc[UR36][R8.64+0x102], R27 ;  /* 0x0001021b08001986 */ /* 0x000fe2000c101524 */
[----:B------:R-:W-:Y:S02]  /*7140*/  F2FP.F16.F32.PACK_AB R29, RZ, R29 ;  /* 0x0000001dff1d723e */ /* 0x000fe400000000ff */
[----:B------:R-:W-:Y:S01]  /*7150*/  ISETP.GT.AND P1, PT, R4, 0x99, PT ;  /* 0x000000990400780c */ /* 0x000fe20003f24270 */
[----:B------:R-:W-:Y:S01]  /*7160*/  @P5 STG.E.U16 desc[UR36][R6.64+0x110], R28 ;  /* 0x0001101c06005986 */ /* 0x000fe2000c101524 */
[----:B------:R-:W-:-:S02]  /*7170*/  ISETP.GT.AND P5, PT, R3, 0x8, P0 ;  /* 0x000000080300780c */ /* 0x000fc400007a4270 */
[C---:B------:R-:W-:Y:S01]  /*7180*/  ISETP.GT.AND P0, PT, R4.reuse, 0x91, PT ;  /* 0x000000910400780c */ /* 0x040fe20003f04270 */
[----:B------:R-:W-:Y:S01]  /*7190*/  @P3 STG.E.U16 desc[UR36][R6.64+0x112], R29 ;  /* 0x0001121d06003986 */ /* 0x000fe2000c101524 */
[C---:B------:R-:W-:Y:S02]  /*71a0*/  ISETP.GT.AND P3, PT, R4.reuse, 0x90, PT ;  /* 0x000000900400780c */ /* 0x040fe40003f64270 */
[----:B------:R-:W-:Y:S01]  /*71b0*/  ISETP.GT.AND P2, PT, R4, 0x98, PT ;  /* 0x000000980400780c */ /* 0x000fe20003f44270 */
[----:B------:R-:W-:Y:S01]  /*71c0*/  @P4 IMAD.MOV.U32 R4, RZ, RZ, R8 ;  /* 0x000000ffff044224 */ /* 0x000fe200078e0008 */
[----:B------:R-:W-:Y:S01]  /*71d0*/  F2FP.F16.F32.PACK_AB R30, RZ, R30 ;  /* 0x0000001eff1e723e */ /* 0x000fe200000000ff */
[----:B------:R-:W-:Y:S01]  /*71e0*/  @P4 IMAD.MOV.U32 R5, RZ, RZ, R9 ;  /* 0x000000ffff054224 */ /* 0x000fe200078e0009 */
[----:B------:R-:W-:Y:S02]  /*71f0*/  F2FP.F16.F32.PACK_AB R31, RZ, R31 ;  /* 0x0000001fff1f723e */ /* 0x000fe400000000ff */
[----:B------:R-:W-:-:S02]  /*7200*/  F2FP.F16.F32.PACK_AB R32, RZ, R32 ;  /* 0x00000020ff20723e */ /* 0x000fc400000000ff */
[----:B------:R0:W-:Y:S01]  /*7210*/  @P4 STG.E.U16 desc[UR36][R4.64+0x110], R30 ;  /* 0x0001101e04004986 */ /* 0x0001e2000c101524 */
[C---:B------:R-:W-:Y:S02]  /*7220*/  ISETP.GT.AND P4, PT, R3.reuse, RZ, P3 ;  /* 0x000000ff0300720c */ /* 0x040fe40001f84270 */
[----:B------:R-:W-:Y:S02]  /*7230*/  ISETP.GT.AND P3, PT, R3, 0x8, P3 ;  /* 0x000000080300780c */ /* 0x000fe40001f64270 */
[----:B------:R-:W-:Y:S02]  /*7240*/  F2FP.F16.F32.PACK_AB R33, RZ, R33 ;  /* 0x00000021ff21723e */ /* 0x000fe400000000ff */
[----:B------:R-:W-:Y:S02]  /*7250*/  F2FP.F16.F32.PACK_AB R34, RZ, R34 ;  /* 0x00000022ff22723e */ /* 0x000fe400000000ff */
[----:B------:R-:W-:Y:S02]  /*7260*/  F2FP.F16.F32.PACK_AB R35, RZ, R35 ;  /* 0x00000023ff23723e */ /* 0x000fe400000000ff */
[----:B------:R-:W-:Y:S01]  /*7270*/  F2FP.F16.F32.PACK_AB R36, RZ, R36 ;  /* 0x00000024ff24723e */ /* 0x000fe200000000ff */
[----:B0-----:R-:W-:Y:S01]  /*7280*/  @P5 IMAD.MOV.U32 R4, RZ, RZ, R8 ;  /* 0x000000ffff045224 */ /* 0x001fe200078e0008 */
[----:B------:R-:W-:Y:S01]  /*7290*/  F2FP.F16.F32.PACK_AB R37, RZ, R37 ;  /* 0x00000025ff25723e */ /* 0x000fe200000000ff */
[----:B------:R-:W-:Y:S01]  /*72a0*/  @P5 IMAD.MOV.U32 R5, RZ, RZ, R9 ;  /* 0x000000ffff055224 */ /* 0x000fe200078e0009 */
[----:B------:R-:W-:-:S02]  /*72b0*/  F2FP.F16.F32.PACK_AB R38, RZ, R38 ;  /* 0x00000026ff26723e */ /* 0x000fc400000000ff */
[----:B------:R-:W-:Y:S02]  /*72c0*/  F2FP.F16.F32.PACK_AB R39, RZ, R39 ;  /* 0x00000027ff27723e */ /* 0x000fe400000000ff */
[----:B------:R0:W-:Y:S01]  /*72d0*/  @P5 STG.E.U16 desc[UR36][R4.64+0x112], R31 ;  /* 0x0001121f04005986 */ /* 0x0001e2000c101524 */
[C---:B------:R-:W-:Y:S02]  /*72e0*/  ISETP.GT.AND P5, PT, R3.reuse, RZ, P0 ;  /* 0x000000ff0300720c */ /* 0x040fe400007a4270 */
[----:B------:R-:W-:Y:S01]  /*72f0*/  ISETP.GT.AND P0, PT, R3, 0x8, P0 ;  /* 0x000000080300780c */ /* 0x000fe20000704270 */
[----:B0-----:R-:W-:Y:S02]  /*7300*/  @P4 IMAD.MOV.U32 R4, RZ, RZ, R6 ;  /* 0x000000ffff044224 */ /* 0x001fe400078e0006 */
[----:B------:R-:W-:-:S05]  /*7310*/  @P4 IMAD.MOV.U32 R5, RZ, RZ, R7 ;  /* 0x000000ffff054224 */ /* 0x000fca00078e0007 */
        /* <DEDUP_REMOVED lines=10> */
[----:B------:R0:W-:Y:S02]  /*73c0*/  @P3 STG.E.U16 desc[UR36][R4.64+0x120], R34 ;  /* 0x0001202204003986 */ /* 0x0001e4000c101524 */
[----:B0-----:R-:W-:Y:S02]  /*73d0*/  @P0 IMAD.MOV.U32 R4, RZ, RZ, R8 ;  /* 0x000000ffff040224 */ /* 0x001fe400078e0008 */
[----:B------:R-:W-:-:S05]  /*73e0*/  @P0 IMAD.MOV.U32 R5, RZ, RZ, R9 ;  /* 0x000000ffff050224 */ /* 0x000fca00078e0009 */
[----:B------:R0:W-:Y:S02]  /*73f0*/  @P0 STG.E.U16 desc[UR36][R4.64+0x122], R35 ;  /* 0x0001222304000986 */ /* 0x0001e4000c101524 */
[----:B0-----:R-:W-:Y:S02]  /*7400*/  @P5 IMAD.MOV.U32 R4, RZ, RZ, R6 ;  /* 0x000000ffff045224 */ /* 0x001fe400078e0006 */
[----:B------:R-:W-:-:S05]  /*7410*/  @P5 IMAD.MOV.U32 R5, RZ, RZ, R7 ;  /* 0x000000ffff055224 */ /* 0x000fca00078e0007 */
[----:B------:R0:W-:Y:S04]  /*7420*/  @P5 STG.E.U16 desc[UR36][R4.64+0x130], R36 ;  /* 0x0001302404005986 */ /* 0x0001e8000c101524 */
[----:B------:R1:W-:Y:S01]  /*7430*/  @P4 STG.E.U16 desc[UR36][R6.64+0x132], R37 ;  /* 0x0001322506004986 */ /* 0x0003e2000c101524 */
[----:B0-----:R-:W-:Y:S02]  /*7440*/  @P2 IMAD.MOV.U32 R4, RZ, RZ, R8 ;  /* 0x000000ffff042224 */ /* 0x001fe400078e0008 */
[----:B------:R-:W-:-:S05]  /*7450*/  @P2 IMAD.MOV.U32 R5, RZ, RZ, R9 ;  /* 0x000000ffff052224 */ /* 0x000fca00078e0009 */
[----:B------:R1:W-:Y:S04]  /*7460*/  @P2 STG.E.U16 desc[UR36][R4.64+0x130], R38 ;  /* 0x0001302604002986 */ /* 0x0003e8000c101524 */
[----:B------:R1:W-:Y:S02]  /*7470*/  @P1 STG.E.U16 desc[UR36][R8.64+0x132], R39 ;  /* 0x0001322708001986 */ /* 0x0003e4000c101524 */
.L_x_191:
[----:B------:R-:W-:Y:S05]  /*7480*/  BSYNC B0 ;  /* 0x0000000000007941 */ /* 0x000fea0003800000 */
.L_x_33:
[----:B------:R-:W-:Y:S01]  /*7490*/  ULDC UR4, c[0x0][0xc] ;  /* 0x0000030000047ab9 */ /* 0x000fe20000000800 */
[----:B------:R-:W-:Y:S01]  /*74a0*/  ULDC UR5, c[0x0][0x10] ;  /* 0x0000040000057ab9 */ /* 0x000fe20000000800 */
[----:B------:R-:W0:Y:S01]  /*74b0*/  LDC R3, c[0x0][0x14] ;  /* 0x00000500ff037b82 */ /* 0x000e220000000800 */
[----:B------:R-:W-:Y:S01]  /*74c0*/  UIMAD.WIDE.U32 UR4, UR4, UR5, URZ ;  /* 0x00000005040472a5 */ /* 0x000fe2000f8e003f */
[----:B------:R-:W-:Y:S02]  /*74d0*/  IMAD.MOV.U32 R108, RZ, RZ, -0x1 ;  /* 0xffffffffff6c7424 */ /* 0x000fe400078e00ff */
[----:B------:R-:W-:-:S03]  /*74e0*/  IMAD.MOV.U32 R105, RZ, RZ, -0x1 ;  /* 0xffffffffff697424 */ /* 0x000fc600078e00ff */
[----:B0-----:R-:W-:-:S04]  /*74f0*/  IMAD.WIDE.U32 R16, R3, UR4, R16 ;  /* 0x0000000403107c25 */ /* 0x001fc8000f8e0010 */
[----:B------:R-:W-:Y:S01]  /*7500*/  IMAD R3, R3, UR5, RZ ;  /* 0x0000000503037c24 */ /* 0x000fe2000f8e02ff */
[----:B------:R-:W-:Y:S02]  /*7510*/  ULDC.64 UR4, c[0x0][0x650] ;  /* 0x0001940000047ab9 */ /* 0x000fe40000000a00 */
[----:B------:R-:W-:Y:S01]  /*7520*/  ISETP.GE.U32.AND P0, PT, R16, UR4, PT ;  /* 0x0000000410007c0c */ /* 0x000fe2000bf06070 */
[--C-:B------:R-:W-:Y:S01]  /*7530*/  IMAD.IADD R17, R17, 0x1, R3.reuse ;  /* 0x0000000111117824 */ /* 0x100fe200078e0203 */
[----:B------:R-:W-:-:S04]  /*7540*/  PRMT R3, RZ, 0x7610, R3 ;  /* 0x00007610ff037816 */ /* 0x000fc80000000003 */
[----:B------:R-:W-:-:S13]  /*7550*/  ISETP.GE.U32.AND.EX P0, PT, R17, UR5, PT, P0 ;  /* 0x0000000511007c0c */ /* 0x000fda000bf06100 */
[----:B------:R-:W-:Y:S05]  /*7560*/  @P0 BRA `(.L_x_192) ;  /* 0x0000000400640947 */ /* 0x000fea0003800000 */
[----:B------:R-:W0:Y:S01]  /*7570*/  S2R R12, SR_CTAID.X ;  /* 0x00000000000c7919 */ /* 0x000e220000002500 */
[----:B---3--:R-:W3:Y:S01]  /*7580*/  LDC.64 R10, c[0x0][0x628] ;  /* 0x00018a00ff0a7b82 */ /* 0x008ee20000000a00 */
[----:B------:R-:W-:Y:S01]  /*7590*/  ULDC UR4, c[0x0][0x150] ;  /* 0x0000540000047ab9 */ /* 0x000fe20000000800 */
[----:B-12-4-:R-:W-:Y:S01]  /*75a0*/  IMAD.MOV.U32 R8, RZ, RZ, R16 ;  /* 0x000000ffff087224 */ /* 0x016fe200078e0010 */
[----:B------:R-:W1:Y:S01]  /*75b0*/  S2R R24, SR_CTAID.Y ;  /* 0x0000000000187919 */ /* 0x000e620000002600 */
[----:B------:R-:W-:-:S04]  /*75c0*/  IMAD.MOV.U32 R9, RZ, RZ, R17 ;  /* 0x000000ffff097224 */ /* 0x000fc800078e0011 */
[----:B------:R-:W2:Y:S08]  /*75d0*/  LDC R21, c[0x0][0x144] ;  /* 0x00005100ff157b82 */ /* 0x000eb00000000800 */
[----:B------:R-:W4:Y:S08]  /*75e0*/  LDC R0, c[0x0][0x630] ;  /* 0x00018c00ff007b82 */ /* 0x000f300000000800 */
[----:B------:R-:W1:Y:S01]  /*75f0*/  LDC.64 R14, c[0x0][0x620] ;  /* 0x00018800ff0e7b82 */ /* 0x000e620000000a00 */
[----:B---3--:R-:W-:-:S04]  /*7600*/  ISETP.NE.U32.AND P0, PT, R10, RZ, PT ;  /* 0x000000ff0a00720c */ /* 0x008fc80003f05070 */
[----:B------:R-:W-:Y:S02]  /*7610*/  ISETP.NE.AND.EX P0, PT, R11, RZ, PT, P0 ;  /* 0x000000ff0b00720c */ /* 0x000fe40003f05300 */
[----:B0-----:R-:W-:-:S05]  /*7620*/  I2FP.F32.U32 R3, R12 ;  /* 0x0000000c00037245 */ /* 0x001fca0000201000 */
[----:B------:R-:W-:-:S04]  /*7630*/  FMUL R3, R3, UR4 ;  /* 0x0000000403037c20 */ /* 0x000fc80008400000 */
[----:B------:R0:W3:Y:S02]  /*7640*/  F2I.U32.TRUNC.NTZ R20, R3 ;  /* 0x0000000300147305 */ /* 0x0000e4000020f000 */
[----:B--2-4-:R-:W-:Y:S05]  /*7650*/  @!P0 BRA `(.L_x_193) ;  /* 0x0000000000288947 */ /* 0x014fea0003800000 */
[----:B0-----:R-:W0:Y:S02]  /*7660*/  LDC R3, c[0x0][0x634] ;  /* 0x00018d00ff037b82 */ /* 0x001e240000000800 */
        /* <DEDUP_REMOVED lines=9> */
.L_x_193:
[----:B------:R-:W2:Y:S01]  /*7700*/  LDC.64 R28, c[0x0][0x640] ;  /* 0x00019000ff1c7b82 */ /* 0x000ea20000000a00 */
[-CC-:B------:R-:W-:Y:S01]  /*7710*/  SHF.R.U64 R105, R8, R0.reuse, R9.reuse ;  /* 0x0000000008697219 */ /* 0x180fe20000001209 */
[----:B---3--:R-:W-:Y:S01]  /*7720*/  IMAD.MOV R20, RZ, RZ, -R20 ;  /* 0x000000ffff147224 */ /* 0x008fe200078e0a14 */
[----:B------:R-:W-:Y:S01]  /*7730*/  SHF.R.U32.HI R0, RZ, R0, R9 ;  /* 0x00000000ff007219 */ /* 0x000fe20000011609 */
[----:B------:R-:W-:Y:S01]  /*7740*/  ULDC UR4, c[0x0][0x154] ;  /* 0x0000550000047ab9 */ /* 0x000fe20000000800 */
[----:B0-----:R-:W-:Y:S01]  /*7750*/  IADD3 R3, P0, RZ, -R105, RZ ;  /* 0x80000069ff037210 */ /* 0x001fe20007f1e0ff */
[----:B------:R-:W-:Y:S02]  /*7760*/  IMAD R21, R21, R20, R12 ;  /* 0x0000001415157224 */ /* 0x000fe400078e020c */
[----:B------:R-:W0:Y:S01]  /*7770*/  LDC R6, c[0x0][0x618] ;  /* 0x00018600ff067b82 */ /* 0x000e220000000800 */
[----:B------:R-:W-:Y:S02]  /*7780*/  IMAD.MOV.U32 R7, RZ, RZ, 0x1 ;  /* 0x00000001ff077424 */ /* 0x000fe400078e00ff */
[----:B------:R-:W-:-:S04]  /*7790*/  IMAD.X R5, RZ, RZ, ~R0, P0 ;  /* 0x000000ffff057224 */ /* 0x000fc800000e0e00 */
[-C--:B-1----:R-:W-:Y:S01]  /*77a0*/  IMAD R0, R5, R14.reuse, RZ ;  /* 0x0000000e05007224 */ /* 0x082fe200078e02ff */
[----:B------:R-:W1:Y:S01]  /*77b0*/  LDC R8, c[0x0][0x608] ;  /* 0x00018200ff087b82 */ /* 0x000e620000000800 */
[----:B------:R-:W-:-:S04]  /*77c0*/  IMAD.WIDE.U32 R4, R3, R14, R16 ;  /* 0x0000000e03047225 */ /* 0x000fc800078e0010 */
[----:B------:R-:W-:Y:S01]  /*77d0*/  IMAD R3, R3, R15, R0 ;  /* 0x0000000f03037224 */ /* 0x000fe200078e0200 */
[----:B------:R-:W-:Y:S02]  /*77e0*/  I2FP.F32.U32 R0, R24 ;  /* 0x0000001800007245 */ /* 0x000fe40000201000 */
[----:B------:R-:W3:Y:S01]  /*77f0*/  LDC R26, c[0x0][0x658] ;  /* 0x00019600ff1a7b82 */ /* 0x000ee20000000800 */
[----:B------:R-:W-:Y:S01]  /*7800*/  IMAD.IADD R3, R5, 0x1, R3 ;  /* 0x0000000105037824 */ /* 0x000fe200078e0203 */
[----:B--2---:R-:W-:Y:S01]  /*7810*/  ISETP.NE.U32.AND P0, PT, R28, RZ, PT ;  /* 0x000000ff1c00720c */ /* 0x004fe20003f05070 */
[----:B------:R-:W-:Y:S01]  /*7820*/  FMUL R0, R0, UR4 ;  /* 0x0000000400007c20 */ /* 0x000fe20008400000 */
[----:B------:R-:W-:Y:S02]  /*7830*/  IMAD.MOV.U32 R5, RZ, RZ, -0x1 ;  /* 0xffffffffff057424 */ /* 0x000fe400078e00ff */
[----:B------:R-:W-:Y:S01]  /*7840*/  ISETP.NE.AND.EX P0, PT, R29, RZ, PT, P0 ;  /* 0x000000ff1d00720c */ /* 0x000fe20003f05300 */
[----:B------:R2:W4:Y:S01]  /*7850*/  F2I.U32.TRUNC.NTZ R13, R0 ;  /* 0x00000000000d7305 */ /* 0x000522000020f000 */
[----:B------:R-:W2:Y:S01]  /*7860*/  LDC R15, c[0x0][0x148] ;  /* 0x00005200ff0f7b82 */ /* 0x000ea20000000800 */
[----:B0-----:R-:W-:-:S02]  /*7870*/  SHF.R.U64 R12, R4, R6, R3 ;  /* 0x00000006040c7219 */ /* 0x001fc40000001203 */
[----:B------:R-:W-:-:S05]  /*7880*/  SHF.R.U32.HI R3, RZ, R6, R3 ;  /* 0x00000006ff037219 */ /* 0x000fca0000011603 */
[----:B------:R-:W0:Y:S01]  /*7890*/  LDC R20, c[0x0][0x600] ;  /* 0x00018000ff147b82 */ /* 0x000e220000000800 */
[-CC-:B-1----:R-:W-:Y:S02]  /*78a0*/  SHF.R.U64 R10, R12, R8.reuse, R3.reuse ;  /* 0x000000080c0a7219 */ /* 0x182fe40000001203 */
[----:B------:R-:W-:-:S05]  /*78b0*/  SHF.R.U32.HI R3, RZ, R8, R3 ;  /* 0x00000008ff037219 */ /* 0x000fca0000011603 */
[----:B------:R-:W1:Y:S01]  /*78c0*/  LDC R27, c[0x0][0x648] ;  /* 0x00019200ff1b7b82 */ /* 0x000e620000000800 */
[-C--:B---3--:R-:W-:Y:S02]  /*78d0*/  SHF.L.U32 R4, R5, R26.reuse, RZ ;  /* 0x0000001a05047219 */ /* 0x088fe400000006ff */
[-CC-:B------:R-:W-:Y:S02]  /*78e0*/  SHF.R.U64 R14, R10, R26.reuse, R3.reuse ;  /* 0x0000001a0a0e7219 */ /* 0x180fe40000001203 */
[----:B------:R-:W-:Y:S02]  /*78f0*/  SHF.R.U32.HI R5, RZ, R26, R3 ;  /* 0x0000001aff057219 */ /* 0x000fe40000011603 */
[----:B------:R-:W-:Y:S01]  /*7900*/  LOP3.LUT R25, RZ, R4, RZ, 0x33, !PT ;  /* 0x00000004ff197212 */ /* 0x000fe200078e33ff */
[----:B------:R-:W3:Y:S01]  /*7910*/  LDC R30, c[0x0][0x638] ;  /* 0x00018e00ff1e7b82 */ /* 0x000ee20000000800 */
[----:B------:R-:W-:Y:S01]  /*7920*/  SHF.L.U32 R26, R7, R26, RZ ;  /* 0x0000001a071a7219 */ /* 0x000fe200000006ff */
[----:B------:R-:W-:-:S06]  /*7930*/  IMAD.MOV.U32 R4, RZ, RZ, R14 ;  /* 0x000000ffff047224 */ /* 0x000fcc00078e000e */
[----:B------:R-:W0:Y:S01]  /*7940*/  LDC R31, c[0x0][0x610] ;  /* 0x00018400ff1f7b82 */ /* 0x000e220000000800 */
[----:B----4-:R-:W-:Y:S05]  /*7950*/  @!P0 BRA `(.L_x_194) ;  /* 0x0000000000288947 */ /* 0x010fea0003800000 */
        /* <DEDUP_REMOVED lines=10> */
.L_x_194:
[----:B------:R-:W-:Y:S01]  /*7a00*/  ISETP.NE.AND P0, PT, R2, 0x1, PT ;  /* 0x000000010200780c */ /* 0x000fe20003f05270 */
[----:B0-----:R-:W-:Y:S01]  /*7a10*/  VIADD R7, R20, 0xffffffff ;  /* 0xffffffff14077836 */ /* 0x001fe20000000000 */
[----:B-12---:R-:W-:Y:S01]  /*7a20*/  SHF.R.U64 R0, R4, R27, R5 ;  /* 0x0000001b04007219 */ /* 0x006fe20000001205 */
[----:B------:R-:W-:Y:S01]  /*7a30*/  IMAD.MOV R13, RZ, RZ, -R13 ;  /* 0x000000ffff0d7224 */ /* 0x000fe200078e0a0d */
[----:B------:R-:W-:Y:S01]  /*7a40*/  LOP3.LUT R5, R10, R25, RZ, 0xc0, !PT ;  /* 0x000000190a057212 */ /* 0x000fe200078ec0ff */
[----:B------:R-:W-:Y:S01]  /*7a50*/  IMAD.MOV.U32 R4, RZ, RZ, 0x1 ;  /* 0x00000001ff047424 */ /* 0x000fe200078e00ff */
[----:B------:R-:W-:Y:S01]  /*7a60*/  LOP3.LUT R12, R12, R7, RZ, 0xc0, !PT ;  /* 0x000000070c0c7212 */ /* 0x000fe200078ec0ff */
[----:B------:R-:W-:Y:S02]  /*7a70*/  IMAD.MOV R3, RZ, RZ, -R0 ;  /* 0x000000ffff037224 */ /* 0x000fe400078e0a00 */
[----:B------:R-:W-:Y:S02]  /*7a80*/  IMAD R0, R26, R0, R5 ;  /* 0x000000001a007224 */ /* 0x000fe400078e0205 */
[----:B---3--:R-:W-:-:S02]  /*7a90*/  IMAD R3, R3, R30, R14 ;  /* 0x0000001e03037224 */ /* 0x008fc400078e020e */
[----:B------:R-:W-:Y:S02]  /*7aa0*/  @P0 IMAD R21, R15, R13, R24 ;  /* 0x0000000d0f150224 */ /* 0x000fe400078e0218 */
[----:B------:R-:W-:Y:S01]  /*7ab0*/  IMAD R5, R3, R20, R12 ;  /* 0x0000001403057224 */ /* 0x000fe200078e020c */
[----:B------:R-:W-:Y:S01]  /*7ac0*/  PRMT R3, R4, 0x7610, R3 ;  /* 0x0000761004037816 */ /* 0x000fe20000000003 */
[----:B------:R-:W-:-:S05]  /*7ad0*/  IMAD R0, R0, R31, R21 ;  /* 0x0000001f00007224 */ /* 0x000fca00078e0215 */
[----:B------:R-:W-:Y:S02]  /*7ae0*/  SEL R108, R5, R0, !P0 ;  /* 0x00000000056c7207 */ /* 0x000fe40004000000 */
[----:B------:R-:W-:-:S07]  /*7af0*/  SEL R0, R0, R5, !P0 ;  /* 0x0000000500007207 */ /* 0x000fce0004000000 */
.L_x_192:
[----:B------:R-:W-:Y:S01]  /*7b00*/  LOP3.LUT P0, RZ, R3, 0xff, RZ, 0xc0, !PT ;  /* 0x000000ff03ff7812 */ /* 0x000fe2000780c0ff */
[----:B------:R-:W-:-:S12]  /*7b10*/  IMAD.MOV.U32 R107, RZ, RZ, R0 ;  /* 0x000000ffff6b7224 */ /* 0x000fd800078e0000 */
[----:B------:R-:W-:Y:S05]  /*7b20*/  @P0 BRA `(.L_x_195) ;  /* 0xffffff9400fc0947 */ /* 0x000fea000383ffff */
[----:B------:R-:W-:Y:S05]  /*7b30*/  EXIT ;  /* 0x000000000000794d */ /* 0x000fea0003800000 */
.L_x_8:
[----:B0-----:R-:W-:Y:S01]  /*7b40*/  ULDC.64 UR4, c[0x0][0x650] ;  /* 0x0001940000047ab9 */ /* 0x001fe20000000a00 */
        /* <DEDUP_REMOVED lines=25> */
.L_x_197:
[----:B------:R-:W0:Y:S01]  /*7ce0*/  LDC.64 R28, c[0x0][0x640] ;  /* 0x00019000ff1c7b82 */ /* 0x000e220000000a00 */
[-CC-:B------:R-:W-:Y:S01]  /*7cf0*/  SHF.R.U64 R22, R12, R6.reuse, R13.reuse ;  /* 0x000000060c167219 */ /* 0x180fe2000000120d */
[----:B------:R-:W-:Y:S01]  /*7d00*/  IMAD.MOV.U32 R30, RZ, RZ, 0x1 ;  /* 0x00000001ff1e7424 */ /* 0x000fe200078e00ff */
[----:B------:R-:W-:Y:S02]  /*7d10*/  SHF.R.U32.HI R6, RZ, R6, R13 ;  /* 0x00000006ff067219 */ /* 0x000fe4000001160d */
        /* <DEDUP_REMOVED lines=8> */
[----:B------:R-:W-:Y:S01]  /*7da0*/  IMAD.IADD R9, R9, 0x1, R11 ;  /* 0x0000000109097824 */ /* 0x000fe200078e020b */
[----:B0-----:R-:W-:-:S04]  /*7db0*/  ISETP.NE.U32.AND P0, PT, R28, RZ, PT ;  /* 0x000000ff1c00720c */ /* 0x001fc80003f05070 */
[----:B------:R-:W-:Y:S02]  /*7dc0*/  ISETP.NE.AND.EX P0, PT, R29, RZ, PT, P0 ;  /* 0x000000ff1d00720c */ /* 0x000fe40003f05300 */
[----:B------:R-:W0:Y:S01]  /*7dd0*/  LDC R20, c[0x0][0x600] ;  /* 0x00018000ff147b82 */ /* 0x000e220000000800 */
[-CC-:B-1----:R-:W-:Y:S01]  /*7de0*/  SHF.R.U64 R14, R8, R10.reuse, R9.reuse ;  /* 0x0000000a080e7219 */ /* 0x182fe20000001209 */
[----:B------:R-:W-:Y:S01]  /*7df0*/  IMAD.MOV.U32 R8, RZ, RZ, -0x1 ;  /* 0xffffffffff087424 */ /* 0x000fe200078e00ff */
[----:B------:R-:W-:-:S05]  /*7e00*/  SHF.R.U32.HI R9, RZ, R10, R9 ;  /* 0x0000000aff097219 */ /* 0x000fca0000011609 */
[----:B------:R-:W1:Y:S01]  /*7e10*/  LDC R24, c[0x0][0x648] ;  /* 0x00019200ff187b82 */ /* 0x000e620000000800 */
[-CC-:B--2---:R-:W-:Y:S02]  /*7e20*/  SHF.R.U64 R23, R14, R12.reuse, R9.reuse ;  /* 0x0000000c0e177219 */ /* 0x184fe40000001209 */
[----:B------:R-:W-:-:S05]  /*7e30*/  SHF.R.U32.HI R6, RZ, R12, R9 ;  /* 0x0000000cff067219 */ /* 0x000fca0000011609 */
[----:B------:R-:W2:Y:S01]  /*7e40*/  LDC R26, c[0x0][0x638] ;  /* 0x00018e00ff1a7b82 */ /* 0x000ea20000000800 */
[-C--:B---3--:R-:W-:Y:S02]  /*7e50*/  SHF.L.U32 R8, R8, R27.reuse, RZ ;  /* 0x0000001b08087219 */ /* 0x088fe400000006ff */
[-CC-:B------:R-:W-:Y:S02]  /*7e60*/  SHF.R.U64 R25, R23, R27.reuse, R6.reuse ;  /* 0x0000001b17197219 */ /* 0x180fe40000001206 */
[----:B------:R-:W-:Y:S02]  /*7e70*/  LOP3.LUT R32, RZ, R8, RZ, 0x33, !PT ;  /* 0x00000008ff207212 */ /* 0x000fe400078e33ff */
[----:B------:R-:W-:Y:S01]  /*7e80*/  SHF.R.U32.HI R9, RZ, R27, R6 ;  /* 0x0000001bff097219 */ /* 0x000fe20000011606 */
[----:B------:R-:W3:Y:S01]  /*7e90*/  LDC R31, c[0x0][0x610] ;  /* 0x00018400ff1f7b82 */ /* 0x000ee20000000800 */
[----:B------:R-:W-:Y:S01]  /*7ea0*/  IMAD.MOV.U32 R8, RZ, RZ, R25 ;  /* 0x000000ffff087224 */ /* 0x000fe200078e0019 */
[----:B------:R-:W-:Y:S06]  /*7eb0*/  @!P0 BRA `(.L_x_198) ;  /* 0x0000000000288947 */ /* 0x000fec0003800000 */
        /* <DEDUP_REMOVED lines=10> */
.L_x_198:
[----:B------:R-:W-:Y:S02]  /*7f60*/  ISETP.NE.AND P0, PT, R2, 0x1, PT ;  /* 0x000000010200780c */ /* 0x000fe40003f05270 */
[----:B-1----:R-:W-:Y:S01]  /*7f70*/  SHF.R.U64 R6, R8, R24, R9 ;  /* 0x0000001808067219 */ /* 0x002fe20000001209 */
[----:B0-----:R-:W-:Y:S01]  /*7f80*/  VIADD R9, R20, 0xffffffff ;  /* 0xffffffff14097836 */ /* 0x001fe20000000000 */
[----:B------:R-:W-:Y:S02]  /*7f90*/  SHF.L.U32 R30, R30, R27, RZ ;  /* 0x0000001b1e1e7219 */ /* 0x000fe400000006ff */
[----:B------:R-:W-:Y:S01]  /*7fa0*/  LOP3.LUT R5, R23, R32, RZ, 0xc0, !PT ;  /* 0x0000002017057212 */ /* 0x000fe200078ec0ff */
[----:B------:R-:W-:-:S04]  /*7fb0*/  IMAD.MOV R8, RZ, RZ, -R6 ;  /* 0x000000ffff087224 */ /* 0x000fc800078e0a06 */
[----:B------:R-:W-:Y:S01]  /*7fc0*/  IMAD R6, R30, R6, R5 ;  /* 0x000000061e067224 */ /* 0x000fe200078e0205 */
[----:B------:R-:W-:Y:S01]  /*7fd0*/  LOP3.LUT R5, R14, R9, RZ, 0xc0, !PT ;  /* 0x000000090e057212 */ /* 0x000fe200078ec0ff */
[----:B------:R-:W-:Y:S02]  /*7fe0*/  @P0 IMAD R3, R7, R21, R4 ;  /* 0x0000001507030224 */ /* 0x000fe400078e0204 */
[----:B--2---:R-:W-:Y:S02]  /*7ff0*/  IMAD R4, R8, R26, R25 ;  /* 0x0000001a08047224 */ /* 0x004fe400078e0219 */
[----:B---3--:R-:W-:Y:S02]  /*8000*/  IMAD R3, R6, R31, R3 ;  /* 0x0000001f06037224 */ /* 0x008fe400078e0203 */
[----:B------:R-:W-:Y:S02]  /*8010*/  IMAD R4, R4, R20, R5 ;  /* 0x0000001404047224 */ /* 0x000fe400078e0205 */
[----:B------:R-:W-:-:S02]  /*8020*/  IMAD.MOV.U32 R8, RZ, RZ, 0x1 ;  /* 0x00000001ff087424 */ /* 0x000fc400078e00ff */
[----:B------:R-:W-:Y:S01]  /*8030*/  IMAD.MOV.U32 R6, RZ, RZ, R22 ;  /* 0x000000ffff067224 */ /* 0x000fe200078e0016 */
[----:B------:R-:W-:Y:S02]  /*8040*/  SEL R20, R4, R3, !P0 ;  /* 0x0000000304147207 */ /* 0x000fe40004000000 */
[----:B------:R-:W-:-:S07]  /*8050*/  SEL R13, R3, R4, !P0 ;  /* 0x00000004030d7207 */ /* 0x000fce0004000000 */
.L_x_196:
[----:B------:R-:W-:-:S08]  /*8060*/  NOP ;  /* 0x0000000000007918 */ /* 0x000fd00000000000 */
[----:B------:R-:W0:-:S00]  /*8070*/  USETMAXREG.DEALLOC.CTAPOOL 0x28 ;  /* 0x00000028000079c8 */ /* 0x000e0000080e0500 */
[----:B0-----:R-:W-:-:S13]  /*8080*/  ISETP.NE.AND P0, PT, R0, RZ, PT ;  /* 0x000000ff0000720c */ /* 0x001fda0003f05270 */
[----:B------:R-:W-:Y:S05]  /*8090*/  @P0 EXIT ;  /* 0x000000000000094d */ /* 0x000fea0003800000 */
[----:B------:R-:W-:Y:S01]  /*80a0*/  LOP3.LUT P0, RZ, R8, 0xff, RZ, 0xc0, !PT ;  /* 0x000000ff08ff7812 */ /* 0x000fe2000780c0ff */
[----:B------:R-:W-:Y:S02]  /*80b0*/  IMAD.MOV.U32 R0, RZ, RZ, 0x1 ;  /* 0x00000001ff007424 */ /* 0x000fe400078e00ff */
[----:B------:R-:W-:-:S10]  /*80c0*/  IMAD.MOV.U32 R3, RZ, RZ, RZ ;  /* 0x000000ffff037224 */ /* 0x000fd400078e00ff */
[----:B------:R-:W-:Y:S05]  /*80d0*/  @!P0 BRA `(.L_x_199) ;  /* 0x0000000c003c8947 */ /* 0x000fea0003800000 */
[----:B------:R-:W0:Y:S01]  /*80e0*/  LDC R0, c[0x0][0x28c] ;  /* 0x0000a300ff007b82 */ /* 0x000e220000000800 */
[----:B------:R-:W1:Y:S01]  /*80f0*/  S2R R9, SR_CgaCtaId ;  /* 0x0000000000097919 */ /* 0x000e620000008800 */
[----:B------:R-:W-:Y:S01]  /*8100*/  ULDC UR5, c[0x0][0x600] ;  /* 0x0001800000057ab9 */ /* 0x000fe20000000800 */
[----:B------:R-:W-:Y:S01]  /*8110*/  ULDC UR4, c[0x0][0xc] ;  /* 0x0000030000047ab9 */ /* 0x000fe20000000800 */
[----:B------:R-:W-:Y:S01]  /*8120*/  UIADD3 UR16, UR5, -0x1, URZ ;  /* 0xffffffff05107890 */ /* 0x000fe2000fffe03f */
[----:B------:R-:W-:Y:S01]  /*8130*/  BSSY B0, `(.L_x_199) ;  /* 0x00000c9000007945 */ /* 0x000fe20003800000 */
[----:B------:R-:W-:Y:S01]  /*8140*/  ULDC UR6, c[0x0][0x658] ;  /* 0x0001960000067ab9 */ /* 0x000fe20000000800 */
[----:B------:R-:W-:Y:S01]  /*8150*/  ULDC UR5, c[0x0][0x10] ;  /* 0x0000040000057ab9 */ /* 0x000fe20000000800 */
[----:B------:R-:W-:Y:S01]  /*8160*/  UMOV UR7, 0xffffffff ;  /* 0xffffffff00077882 */ /* 0x000fe20000000000 */
[----:B------:R-:W-:Y:S01]  /*8170*/  UMOV UR8, 0x1 ;  /* 0x0000000100087882 */ /* 0x000fe20000000000 */
[----:B------:R-:W-:Y:S01]  /*8180*/  UIMAD.WIDE.U32 UR4, UR4, UR5, URZ ;  /* 0x00000005040472a5 */ /* 0x000fe2000f8e003f */
[----:B------:R-:W-:Y:S01]  /*8190*/  IMAD.MOV.U32 R11, RZ, RZ, 0x1 ;  /* 0x00000001ff0b7424 */ /* 0x000fe200078e00ff */
[----:B------:R-:W-:Y:S01]  /*81a0*/  USHF.L.U32 UR7, UR7, UR6, URZ ;  /* 0x0000000607077299 */ /* 0x000fe2000800063f */
[----:B------:R-:W-:Y:S01]  /*81b0*/  LOP3.LUT R8, R19, 0x2, RZ, 0xfc, !PT ;  /* 0x0000000213087812 */ /* 0x000fe200078efcff */
[----:B------:R-:W-:-:S02]  /*81c0*/  USHF.L.U32 UR18, UR8, UR6, URZ ;  /* 0x0000000608127299 */ /* 0x000fc4000800063f */
[----:B------:R-:W-:Y:S01]  /*81d0*/  ULOP3.LUT UR17, URZ, UR7, URZ, 0x33, !UPT ;  /* 0x000000073f117292 */ /* 0x000fe2000f8e333f */
[----:B------:R-:W-:Y:S01]  /*81e0*/  ULDC UR6, c[0x0][0x14] ;  /* 0x0000050000067ab9 */ /* 0x000fe20000000800 */
[----:B------:R-:W-:Y:S01]  /*81f0*/  ULDC.64 UR22, c[0x0][0x198] ;  /* 0x0000660000167ab9 */ /* 0x000fe20000000a00 */
[----:B------:R-:W-:Y:S02]  /*8200*/  UIMAD.WIDE.U32 UR20, UR4, UR6, URZ ;  /* 0x00000006041472a5 */ /* 0x000fe4000f8e003f */
[----:B------:R-:W-:Y:S01]  /*8210*/  UIMAD UR13, UR5, UR6, URZ ;  /* 0x00000006050d72a4 */ /* 0x000fe2000f8e023f */
[----:B0-----:R-:W-:-:S03]  /*8220*/  VIADD R0, R0, 0x1f ;  /* 0x0000001f00007836 */ /* 0x001fc60000000000 */
[----:B------:R-:W-:Y:S02]  /*8230*/  UIADD3 UR13, UR21, UR13, URZ ;  /* 0x0000000d150d7290 */ /* 0x000fe4000fffe03f */
[----:B------:R-:W-:-:S04]  /*8240*/  SHF.R.S32.HI R3, RZ, 0x1f, R0 ;  /* 0x0000001fff037819 */ /* 0x000fc80000011400 */
[----:B------:R-:W-:Y:S01]  /*8250*/  LEA.HI R3, R3, R0, RZ, 0x5 ;  /* 0x0000000003037211 */ /* 0x000fe200078f28ff */
[----:B------:R-:W-:Y:S01]  /*8260*/  IMAD.MOV.U32 R0, RZ, RZ, 0x1 ;  /* 0x00000001ff007424 */ /* 0x000fe200078e00ff */
[----:B-1----:R-:W-:Y:S02]  /*8270*/  LOP3.LUT R9, R9, 0x1, RZ, 0xc0, !PT ;  /* 0x0000000109097812 */ /* 0x002fe400078ec0ff */
[----:B------:R-:W-:Y:S01]  /*8280*/  SHF.R.S32.HI R10, RZ, 0x5, R3 ;  /* 0x00000005ff0a7819 */ /* 0x000fe20000011403 */
[----:B------:R-:W-:-:S04]  /*8290*/  IMAD.MOV.U32 R3, RZ, RZ, RZ ;  /* 0x000000ffff037224 */ /* 0x000fc800078e00ff */
[----:B------:R-:W-:-:S07]  /*82a0*/  VIADD R12, R10, 0x1 ;  /* 0x000000010a0c7836 */ /* 0x000fce0000000000 */
.L_x_210:
[----:B------:R-:W-:-:S03]  /*82b0*/  UMOV UR4, 0xffffffff ;  /* 0xffffffff00047882 */ /* 0x000fc60000000000 */
[----:B------:R-:W-:Y:S05]  /*82c0*/  BRA.DIV UR4, `(.L_x_200) ;  /* 0x0000001204cc7947 */ /* 0x000fea000b800000 */
[----:B------:R-:W-:-:S13]  /*82d0*/  ELECT P6, URZ, PT ;  /* 0x00000000003f782f */ /* 0x000fda00038c0000 */
.L_x_229:
[----:B------:R-:W0:Y:S01]  /*82e0*/  LDC R4, c[0x0][0x28c] ;  /* 0x0000a300ff047b82 */ /* 0x000e220000000800 */
[----:B------:R-:W-:Y:S01]  /*82f0*/  BSSY B1, `(.L_x_201) ;  /* 0x000003a000017945 */ /* 0x000fe20003800000 */
[----:B0-----:R-:W-:-:S13]  /*8300*/  ISETP.LT.OR P6, PT, R4, 0x1, !P6 ;  /* 0x000000010400780c */ /* 0x001fda00077c1670 */
[----:B------:R-:W-:Y:S05]  /*8310*/  @P6 BRA `(.L_x_202) ;  /* 0x0000000000dc6947 */ /* 0x000fea0003800000 */
[----:B------:R-:W-:Y:S02]  /*8320*/  IMAD R20, R20, 0x2, R9 ;  /* 0x0000000214147824 */ /* 0x000fe400078e0209 */
[----:B------:R-:W-:Y:S02]  /*8330*/  IMAD.SHL.U32 R21, R13, 0x80, RZ ;  /* 0x000000800d157824 */ /* 0x000fe400078e00ff */
[----:B------:R-:W-:Y:S02]  /*8340*/  IMAD.MOV.U32 R22, RZ, RZ, RZ ;  /* 0x000000ffff167224 */ /* 0x000fe400078e00ff */
[----:B------:R-:W-:Y:S02]  /*8350*/  IMAD.MOV.U32 R4, RZ, RZ, R12 ;  /* 0x000000ffff047224 */ /* 0x000fe400078e000c */
[----:B------:R-:W-:Y:S02]  /*8360*/  IMAD.MOV.U32 R5, RZ, RZ, R0 ;  /* 0x000000ffff057224 */ /* 0x000fe400078e0000 */
[----:B------:R-:W-:-:S02]  /*8370*/  IMAD.MOV.U32 R14, RZ, RZ, R3 ;  /* 0x000000ffff0e7224 */ /* 0x000fc400078e0003 */
[----:B------:R-:W-:-:S07]  /*8380*/  IMAD R15, R20, 0x50, RZ ;  /* 0x00000050140f7824 */ /* 0x000fce00078e02ff */
.L_x_205:
[----:B------:R-:W0:Y:S01]  /*8390*/  S2R R20, SR_CgaCtaId ;  /* 0x0000000000147919 */ /* 0x000e220000008800 */
[----:B------:R-:W-:Y:S02]  /*83a0*/  MOV R7, 0x400 ;  /* 0x0000040000077802 */ /* 0x000fe40000000f00 */
[----:B------:R-:W-:-:S13]  /*83b0*/  LOP3.LUT P1, RZ, R18, 0x7f, RZ, 0xc0, !PT ;  /* 0x0000007f12ff7812 */ /* 0x000fda000782c0ff */
[----:B------:R-:W1:Y:S01]  /*83c0*/  @!P1 LDC R13, c[0x0][0x500] ;  /* 0x00014000ff0d9b82 */ /* 0x000e620000000800 */
[----:B0-----:R-:W-:Y:S02]  /*83d0*/  LEA R23, R20, R7, 0x18 ;  /* 0x0000000714177211 */ /* 0x001fe400078ec0ff */
[----:B------:R-:W-:-:S03]  /*83e0*/  SHF.L.U32 R7, R5, 0x1f, RZ ;  /* 0x0000001f05077819 */ /* 0x000fc600000006ff */
[----:B------:R-:W-:-:S04]  /*83f0*/  IMAD R20, R14, 0x8, R23 ;  /* 0x000000080e147824 */ /* 0x000fc800078e0217 */
[----:B------:R-:W0:Y:S02]  /*8400*/  SYNCS.PHASECHK.TRANS64.TRYWAIT P0, [R20+URZ+0x60], R7 ;  /* 0x00006007140075a7 */ /* 0x000e24000800017f */
[----:B01----:R-:W-:Y:S05]  /*8410*/  @!P0 BRA `(.L_x_203) ;  /* 0x0000001000988947 */ /* 0x003fea0003800000 */
.L_x_230:
[----:B0-----:R-:W-:Y:S01]  /*8420*/  PRMT R7, R8, 0x9910, RZ ;  /* 0x0000991008077816 */ /* 0x001fe200000000ff */
[----:B------:R0:W-:Y:S03]  /*8430*/  @!P1 SYNCS.ARRIVE.TRANS64 RZ, [R20+URZ], R13 ;  /* 0x0000000d14ff99a7 */ /* 0x0001e6000800003f */
[----:B------:R-:W-:-:S13]  /*8440*/  ISETP.NE.AND P0, PT, R7, 0x2, PT ;  /* 0x000000020700780c */ /* 0x000fda0003f05270 */
[----:B0-----:R-:W-:Y:S05]  /*8450*/  @P0 BRA `(.L_x_204) ;  /* 0x0000000000040947 */ /* 0x001fea0003800000 */
[----:B------:R-:W-:Y:S01]  /*8460*/  BPT.TRAP 0x1 ;  /* 0x000000040000795c */ /* 0x000fe20000300000 */
.L_x_204:
[----:B------:R-:W-:Y:S01]  /*8470*/  IMAD R7, R14, 0x2, R9 ;  /* 0x000000020e077824 */ /* 0x000fe200078e0209 */
[----:B------:R-:W-:Y:S01]  /*8480*/  R2UR UR9, R20 ;  /* 0x00000000140972ca */ /* 0x000fe200000e0000 */
[--C-:B------:R-:W-:Y:S01]  /*8490*/  IMAD R13, R14, 0x2000, R23.reuse ;  /* 0x000020000e0d7824 */ /* 0x100fe200078e0217 */
[----:B------:R-:W-:Y:S01]  /*84a0*/  UIADD3 UR4, UP0, UR22, 0xf0, URZ ;  /* 0x000000f016047890 */ /* 0x000fe2000ff1e03f */
[----:B------:R-:W-:Y:S01]  /*84b0*/  IMAD R7, R7, 0xa00, RZ ;  /* 0x00000a0007077824 */ /* 0x000fe200078e02ff */
[----:B------:R-:W-:Y:S01]  /*84c0*/  R2UR UR11, R21 ;  /* 0x00000000150b72ca */ /* 0x000fe200000e0000 */
[----:B------:R-:W-:Y:S01]  /*84d0*/  VIADD R4, R4, 0xffffffff ;  /* 0xffffffff04047836 */ /* 0x000fe20000000000 */
[----:B------:R-:W-:Y:S01]  /*84e0*/  R2UR UR5, R13 ;  /* 0x000000000d0572ca */ /* 0x000fe200000e0000 */
[----:B------:R-:W-:Y:S01]  /*84f0*/  IMAD R7, R7, 0x2, R23 ;  /* 0x0000000207077824 */ /* 0x000fe200078e0217 */
[----:B------:R-:W-:Y:S01]  /*8500*/  R2UR UR10, R22 ;  /* 0x00000000160a72ca */ /* 0x000fe200000e0000 */
[----:B------:R-:W-:Y:S01]  /*8510*/  UIADD3 UR24, UP1, UR22, 0x1f0, URZ ;  /* 0x000001f016187890 */ /* 0x000fe2000ff3e03f */
[----:B------:R-:W-:Y:S01]  /*8520*/  R2UR UR12, R6 ;  /* 0x00000000060c72ca */ /* 0x000fe200000e0000 */
[----:B------:R-:W-:Y:S01]  /*8530*/  VIADD R14, R14, 0x1 ;  /* 0x000000010e0e7836 */ /* 0x000fe20000000000 */
[----:B------:R-:W-:Y:S01]  /*8540*/  R2UR UR8, R7 ;  /* 0x00000000070872ca */ /* 0x000fe200000e0000 */
[----:B------:R-:W-:Y:S01]  /*8550*/  UIADD3.X UR25, URZ, UR23, URZ, UP1, !UPT ;  /* 0x000000173f197290 */ /* 0x000fe20008ffe43f */
[----:B------:R-:W-:Y:S01]  /*8560*/  R2UR UR19, R15 ;  /* 0x000000000f1372ca */ /* 0x000fe200000e0000 */
[----:B------:R-:W-:Y:S01]  /*8570*/  UMOV UR6, 0x0 ;  /* 0x0000000000067882 */ /* 0x000fe20000000000 */
[----:B------:R-:W-:Y:S01]  /*8580*/  ISETP.GT.AND P1, PT, R4, 0x1, PT ;  /* 0x000000010400780c */ /* 0x000fe20003f24270 */
[----:B------:R-:W-:Y:S01]  /*8590*/  UMOV UR7, 0x10000000 ;  /* 0x1000000000077882 */ /* 0x000fe20000000000 */
[----:B------:R-:W-:Y:S01]  /*85a0*/  ISETP.NE.AND P0, PT, R14, 0xc, PT ;  /* 0x0000000c0e00780c */ /* 0x000fe20003f05270 */
[----:B------:R-:W-:Y:S01]  /*85b0*/  UIADD3 UR14, UR5, 0x180, URZ ;  /* 0x00000180050e7890 */ /* 0x000fe2000fffe03f */
[----:B------:R-:W-:Y:S01]  /*85c0*/  VIADD R22, R22, 0x20 ;  /* 0x0000002016167836 */ /* 0x000fe20000000000 */
[----:B------:R-:W-:Y:S01]  /*85d0*/  UIADD3.X UR5, URZ, UR23, URZ, UP0, !UPT ;  /* 0x000000173f057290 */ /* 0x000fe200087fe43f */
[----:B------:R-:W-:Y:S01]  /*85e0*/  SEL R20, RZ, 0x1, P0 ;  /* 0x00000001ff147807 */ /* 0x000fe20000000000 */
[----:B------:R-:W-:Y:S01]  /*85f0*/  UMOV UR26, 0x30000 ;  /* 0x00030000001a7882 */ /* 0x000fe20000000000 */
[----:B------:R-:W-:Y:S01]  /*8600*/  SEL R14, R14, RZ, P0 ;  /* 0x000000ff0e0e7207 */ /* 0x000fe20000000000 */
[----:B------:R-:W-:Y:S01]  /*8610*/  UIADD3 UR15, UR8, 0x18180, URZ ;  /* 0x00018180080f7890 */ /* 0x000fe2000fffe03f */
[----:B------:R-:W-:-:S02]  /*8620*/  LOP3.LUT R5, R5, R20, RZ, 0x3c, !PT ;  /* 0x0000001405057212 */ /* 0x000fc400078e3cff */
[----:B------:R-:W-:Y:S02]  /*8630*/  UMOV UR8, UR14 ;  /* 0x0000000e00087c82 */ /* 0x000fe40008000000 */
[----:B------:R0:W-:Y:S02]  /*8640*/  UTMALDG.3D [UR8], [UR4], desc[UR6] ;  /* 0x00000608040075b4 */ /* 0x0001e40008011000 */
[----:B0-----:R-:W-:Y:S01]  /*8650*/  UMOV UR8, UR15 ;  /* 0x0000000f00087c82 */ /* 0x001fe20008000000 */
[----:B------:R-:W-:Y:S02]  /*8660*/  UMOV UR11, UR19 ;  /* 0x00000013000b7c82 */ /* 0x000fe40008000000 */
[----:B------:R0:W-:Y:S02]  /*8670*/  UTMALDG.3D.MULTICAST [UR8], [UR24], UR26, desc[UR6] ;  /* 0x00000608180073b4 */ /* 0x0001e4000801181a */
[----:B0-----:R-:W-:Y:S05]  /*8680*/  @P1 BRA `(.L_x_205) ;  /* 0xfffffffc00401947 */ /* 0x001fea000383ffff */
.L_x_202:
[----:B------:R-:W-:Y:S05]  /*8690*/  BSYNC B1 ;  /* 0x0000000000017941 */ /* 0x000fea0003800000 */
.L_x_201:
[----:B------:R-:W-:Y:S01]  /*86a0*/  LOP3.LUT P1, RZ, R11, 0xff, RZ, 0xc0, !PT ;  /* 0x000000ff0bff7812 */ /* 0x000fe2000782c0ff */
[C---:B------:R-:W-:Y:S01]  /*86b0*/  IMAD.IADD R6, R10.reuse, 0x1, R3 ;  /* 0x000000010a067824 */ /* 0x040fe200078e0203 */
[----:B------:R-:W-:Y:S01]  /*86c0*/  ULDC.64 UR4, c[0x0][0x650] ;  /* 0x0001940000047ab9 */ /* 0x000fe20000000a00 */
[----:B------:R-:W-:Y:S01]  /*86d0*/  ISETP.GE.U32.AND P2, PT, R10, 0xc, PT ;  /* 0x0000000c0a00780c */ /* 0x000fe20003f46070 */
[----:B------:R-:W-:Y:S01]  /*86e0*/  BSSY B1, `(.L_x_206) ;  /* 0x000006b000017945 */ /* 0x000fe20003800000 */
[----:B------:R-:W-:Y:S01]  /*86f0*/  IMAD.MOV.U32 R13, RZ, RZ, -0x1 ;  /* 0xffffffffff0d7424 */ /* 0x000fe200078e00ff */
[----:B------:R-:W-:Y:S01]  /*8700*/  ISETP.GT.U32.AND P0, PT, R6, 0xb, PT ;  /* 0x0000000b0600780c */ /* 0x000fe20003f04070 */
[----:B------:R-:W-:Y:S01]  /*8710*/  IMAD.MOV.U32 R20, RZ, RZ, -0x1 ;  /* 0xffffffffff147424 */ /* 0x000fe200078e00ff */
[----:B------:R-:W-:Y:S02]  /*8720*/  PRMT R11, RZ, 0x7610, R11 ;  /* 0x00007610ff0b7816 */ /* 0x000fe4000000000b */
[----:B------:R-:W-:-:S03]  /*8730*/  ISETP.LT.U32.AND P0, PT, R10, 0xc, P0 ;  /* 0x0000000c0a00780c */ /* 0x000fc60000701070 */
[----:B------:R-:W0:Y:S01]  /*8740*/  @P1 S2R R5, SR_CgaCtaId ;  /* 0x0000000000051919 */ /* 0x000e220000008800 */
[----:B------:R-:W-:-:S04]  /*8750*/  @P1 MOV R4, 0x400 ;  /* 0x0000040000041802 */ /* 0x000fc80000000f00 */
[----:B0-----:R-:W-:Y:S01]  /*8760*/  @P1 LEA R3, R5, R4, 0x18 ;  /* 0x0000000405031211 */ /* 0x001fe200078ec0ff */
[----:B------:R-:W-:-:S03]  /*8770*/  IMAD.WIDE.U32 R4, R6, -0x55555555, RZ ;  /* 0xaaaaaaab06047825 */ /* 0x000fc600078e00ff */
[----:B------:R0:W-:Y:S01]  /*8780*/  @P1 SYNCS.ARRIVE.TRANS64.A1T0 RZ, [R3+URZ+0xd8], RZ ;  /* 0x0000d8ff03ff19a7 */ /* 0x0001e2000810003f */
[----:B------:R-:W-:Y:S02]  /*8790*/  IADD3 R16, P1, R16, UR20, RZ ;  /* 0x0000001410107c10 */ /* 0x000fe4000ff3e0ff */
[----:B------:R-:W-:Y:S02]  /*87a0*/  SHF.R.U32.HI R5, RZ, 0x3, R5 ;  /* 0x00000003ff057819 */ /* 0x000fe40000011605 */
[----:B------:R-:W-:Y:S02]  /*87b0*/  IADD3.X R17, R17, UR13, RZ, P1, !PT ;  /* 0x0000000d11117c10 */ /* 0x000fe40008ffe4ff */
[----:B------:R-:W-:Y:S02]  /*87c0*/  PRMT R4, RZ, 0x7610, R4 ;  /* 0x00007610ff047816 */ /* 0x000fe40000000004 */
[----:B0-----:R-:W-:Y:S02]  /*87d0*/  SEL R3, RZ, 0x1, !P0 ;  /* 0x00000001ff037807 */ /* 0x001fe40004000000 */
[----:B------:R-:W-:-:S02]  /*87e0*/  ISETP.GE.U32.AND P0, PT, R16, UR4, PT ;  /* 0x0000000410007c0c */ /* 0x000fc4000bf06070 */
[----:B------:R-:W-:Y:S01]  /*87f0*/  LOP3.LUT R0, R0, R3, RZ, 0x3c, !PT ;  /* 0x0000000300007212 */ /* 0x000fe200078e3cff */
[----:B------:R-:W-:Y:S01]  /*8800*/  IMAD R3, R5, -0xc, R6 ;  /* 0xfffffff405037824 */ /* 0x000fe200078e0206 */
[----:B------:R-:W-:Y:S01]  /*8810*/  ISETP.GE.U32.AND.EX P0, PT, R17, UR5, PT, P0 ;  /* 0x0000000511007c0c */ /* 0x000fe2000bf06100 */
[----:B------:R-:W-:Y:S01]  /*8820*/  IMAD.MOV.U32 R6, RZ, RZ, -0x1 ;  /* 0xffffffffff067424 */ /* 0x000fe200078e00ff */
[----:B------:R-:W-:-:S11]  /*8830*/  @P2 LOP3.LUT R0, R0, 0x1, R5, 0x78, !PT ;  /* 0x0000000100002812 */ /* 0x000fd600078e7805 */
[----:B------:R-:W-:Y:S05]  /*8840*/  @P0 BRA `(.L_x_207) ;  /* 0x0000000400500947 */ /* 0x000fea0003800000 */
[----:B------:R-:W0:Y:S01]  /*8850*/  S2R R15, SR_CTAID.X ;  /* 0x00000000000f7919 */ /* 0x000e220000002500 */
[----:B------:R-:W-:Y:S01]  /*8860*/  ULDC.64 UR4, c[0x0][0x628] ;  /* 0x00018a0000047ab9 */ /* 0x000fe20000000a00 */
[----:B------:R-:W1:Y:S01]  /*8870*/  LDC R20, c[0x0][0x144] ;  /* 0x00005100ff147b82 */ /* 0x000e620000000800 */
[----:B------:R-:W-:Y:S01]  /*8880*/  ISETP.NE.U32.AND P0, PT, RZ, UR4, PT ;  /* 0x00000004ff007c0c */ /* 0x000fe2000bf05070 */
[----:B------:R-:W2:Y:S01]  /*8890*/  S2R R13, SR_CTAID.Y ;  /* 0x00000000000d7919 */ /* 0x000ea20000002600 */
[----:B------:R-:W-:Y:S01]  /*88a0*/  ULDC UR7, c[0x0][0x630] ;  /* 0x00018c0000077ab9 */ /* 0x000fe20000000800 */
[----:B------:R-:W-:Y:S01]  /*88b0*/  ULDC UR8, c[0x0][0x150] ;  /* 0x0000540000087ab9 */ /* 0x000fe20000000800 */
[----:B------:R-:W-:Y:S01]  /*88c0*/  ISETP.NE.AND.EX P0, PT, RZ, UR5, PT, P0 ;  /* 0x00000005ff007c0c */ /* 0x000fe2000bf05300 */
[----:B------:R-:W-:Y:S02]  /*88d0*/  IMAD.MOV.U32 R4, RZ, RZ, R16 ;  /* 0x000000ffff047224 */ /* 0x000fe400078e0010 */
[----:B------:R-:W-:Y:S01]  /*88e0*/  IMAD.MOV.U32 R5, RZ, RZ, R17 ;  /* 0x000000ffff057224 */ /* 0x000fe200078e0011 */
[----:B0-----:R-:W-:-:S09]  /*88f0*/  I2FP.F32.U32 R22, R15 ;  /* 0x0000000f00167245 */ /* 0x001fd20000201000 */
[----:B------:R-:W-:Y:S05]  /*8900*/  @!P0 BRA `(.L_x_208) ;  /* 0x0000000000288947 */ /* 0x000fea0003800000 */
[----:B------:R-:W-:Y:S02]  /*8910*/  ULDC UR6, c[0x0][0x634] ;  /* 0x00018d0000067ab9 */ /* 0x000fe40000000800 */
[----:B------:R-:W-:-:S05]  /*8920*/  IADD3 R5, P0, R16, UR6, RZ ;  /* 0x0000000610057c10 */ /* 0x000fca000ff1e0ff */
[----:B------:R-:W-:-:S04]  /*8930*/  IMAD.X R21, RZ, RZ, R17, P0 ;  /* 0x000000ffff157224 */ /* 0x000fc800000e0611 */
[----:B------:R-:W-:-:S04]  /*8940*/  IMAD.WIDE.U32 R6, R21, UR4, RZ ;  /* 0x0000000415067c25 */ /* 0x000fc8000f8e00ff */
[----:B------:R-:W-:-:S04]  /*8950*/  IMAD.WIDE.U32 R6, P0, R5, UR5, R6 ;  /* 0x0000000505067c25 */ /* 0x000fc8000f800006 */
[----:B------:R-:W-:-:S04]  /*8960*/  IMAD.WIDE.U32 R4, R5, UR4, RZ ;  /* 0x0000000405047c25 */ /* 0x000fc8000f8e00ff */
[----:B------:R-:W-:Y:S01]  /*8970*/  IMAD.MOV.U32 R4, RZ, RZ, R7 ;  /* 0x000000ffff047224 */ /* 0x000fe200078e0007 */
[----:B------:R-:W-:Y:S01]  /*8980*/  IADD3 RZ, P1, R5, R6, RZ ;  /* 0x0000000605ff7210 */ /* 0x000fe20007f3e0ff */
[----:B------:R-:W-:-:S04]  /*8990*/  IMAD.X R5, RZ, RZ, RZ, P0 ;  /* 0x000000ffff057224 */ /* 0x000fc800000e06ff */
[----:B------:R-:W-:-:S08]  /*89a0*/  IMAD.WIDE.U32.X R4, R21, UR5, R4, P1 ;  /* 0x0000000515047c25 */ /* 0x000fd000088e0404 */
.L_x_208:
[----:B------:R-:W-:Y:S01]  /*89b0*/  FMUL R22, R22, UR8 ;  /* 0x0000000816167c20 */ /* 0x000fe20008400000 */
[--C-:B------:R-:W-:Y:S01]  /*89c0*/  SHF.R.U64 R14, R4, UR7, R5.reuse ;  /* 0x00000007040e7c19 */ /* 0x100fe20008001205 */
[----:B------:R-:W-:Y:S01]  /*89d0*/  ULDC.64 UR4, c[0x0][0x620] ;  /* 0x0001880000047ab9 */ /* 0x000fe20000000a00 */
[----:B------:R-:W-:Y:S01]  /*89e0*/  SHF.R.U32.HI R4, RZ, UR7, R5 ;  /* 0x00000007ff047c19 */ /* 0x000fe20008011605 */
[----:B------:R-:W-:Y:S01]  /*89f0*/  ULDC.64 UR6, c[0x0][0x640] ;  /* 0x0001900000067ab9 */ /* 0x000fe20000000a00 */
[----:B------:R-:W-:Y:S01]  /*8a00*/  IADD3 R5, P0, RZ, -R14, RZ ;  /* 0x8000000eff057210 */ /* 0x000fe20007f1e0ff */
[----:B------:R-:W0:Y:S04]  /*8a10*/  F2I.U32.TRUNC.NTZ R22, R22 ;  /* 0x0000001600167305 */ /* 0x000e28000020f000 */
[----:B------:R-:W-:Y:S01]  /*8a20*/  IMAD.X R4, RZ, RZ, ~R4, P0 ;  /* 0x000000ffff047224 */ /* 0x000fe200000e0e04 */
[----:B------:R-:W-:-:S03]  /*8a30*/  ISETP.NE.U32.AND P0, PT, RZ, UR6, PT ;  /* 0x00000006ff007c0c */ /* 0x000fc6000bf05070 */
[----:B------:R-:W-:Y:S01]  /*8a40*/  IMAD R4, R4, UR4, RZ ;  /* 0x0000000404047c24 */ /* 0x000fe2000f8e02ff */
[----:B------:R-:W-:-:S03]  /*8a50*/  ISETP.NE.AND.EX P0, PT, RZ, UR7, PT, P0 ;  /* 0x00000007ff007c0c */ /* 0x000fc6000bf05300 */
[C---:B------:R-:W-:Y:S01]  /*8a60*/  IMAD R7, R5.reuse, UR5, R4 ;  /* 0x0000000505077c24 */ /* 0x040fe2000f8e0204 */
[----:B------:R-:W-:Y:S01]  /*8a70*/  ULDC UR5, c[0x0][0x154] ;  /* 0x0000550000057ab9 */ /* 0x000fe20000000800 */
[----:B------:R-:W-:Y:S01]  /*8a80*/  IMAD.WIDE.U32 R4, R5, UR4, R16 ;  /* 0x0000000405047c25 */ /* 0x000fe2000f8e0010 */
[----:B------:R-:W-:-:S03]  /*8a90*/  ULDC UR4, c[0x0][0x618] ;  /* 0x0001860000047ab9 */ /* 0x000fc60000000800 */
[----:B0-----:R-:W-:Y:S02]  /*8aa0*/  IMAD.MOV R6, RZ, RZ, -R22 ;  /* 0x000000ffff067224 */ /* 0x001fe400078e0a16 */
[----:B------:R-:W-:Y:S02]  /*8ab0*/  IMAD.IADD R5, R5, 0x1, R7 ;  /* 0x0000000105057824 */ /* 0x000fe400078e0207 */
[----:B-1----:R-:W-:Y:S01]  /*8ac0*/  IMAD R15, R20, R6, R15 ;  /* 0x00000006140f7224 */ /* 0x002fe200078e020f */
[----:B--2---:R-:W-:Y:S01]  /*8ad0*/  I2FP.F32.U32 R6, R13 ;  /* 0x0000000d00067245 */ /* 0x004fe20000201000 */
[----:B------:R-:W0:Y:S01]  /*8ae0*/  LDC R20, c[0x0][0x148] ;  /* 0x00005200ff147b82 */ /* 0x000e220000000800 */
[--C-:B------:R-:W-:Y:S02]  /*8af0*/  SHF.R.U64 R21, R4, UR4, R5.reuse ;  /* 0x0000000404157c19 */ /* 0x100fe40008001205 */
[----:B------:R-:W-:Y:S01]  /*8b00*/  SHF.R.U32.HI R4, RZ, UR4, R5 ;  /* 0x00000004ff047c19 */ /* 0x000fe20008011605 */
[----:B------:R-:W-:Y:S01]  /*8b10*/  FMUL R6, R6, UR5 ;  /* 0x0000000506067c20 */ /* 0x000fe20008400000 */
[----:B------:R-:W-:-:S02]  /*8b20*/  ULDC UR4, c[0x0][0x608] ;  /* 0x0001820000047ab9 */ /* 0x000fc40000000800 */
[--C-:B------:R-:W-:Y:S01]  /*8b30*/  SHF.R.U64 R23, R21, UR4, R4.reuse ;  /* 0x0000000415177c19 */ /* 0x100fe20008001204 */
[----:B------:R1:W2:Y:S01]  /*8b40*/  F2I.U32.TRUNC.NTZ R24, R6 ;  /* 0x0000000600187305 */ /* 0x0002a2000020f000 */
[----:B------:R-:W-:Y:S01]  /*8b50*/  SHF.R.U32.HI R4, RZ, UR4, R4 ;  /* 0x00000004ff047c19 */ /* 0x000fe20008011604 */
[----:B------:R-:W-:-:S03]  /*8b60*/  ULDC UR4, c[0x0][0x658] ;  /* 0x0001960000047ab9 */ /* 0x000fc60000000800 */
[--C-:B------:R-:W-:Y:S02]  /*8b70*/  SHF.R.U64 R22, R23, UR4, R4.reuse ;  /* 0x0000000417167c19 */ /* 0x100fe40008001204 */
[----:B------:R-:W-:-:S03]  /*8b80*/  SHF.R.U32.HI R25, RZ, UR4, R4 ;  /* 0x00000004ff197c19 */ /* 0x000fc60008011604 */
[----:B------:R-:W-:Y:S02]  /*8b90*/  IMAD.MOV.U32 R4, RZ, RZ, R22 ;  /* 0x000000ffff047224 */ /* 0x000fe400078e0016 */
[----:B------:R-:W-:Y:S01]  /*8ba0*/  IMAD.MOV.U32 R5, RZ, RZ, R25 ;  /* 0x000000ffff057224 */ /* 0x000fe200078e0019 */
[----:B-1----:R-:W-:Y:S06]  /*8bb0*/  @!P0 BRA `(.L_x_209) ;  /* 0x0000000000288947 */ /* 0x002fec0003800000 */
        /* <DEDUP_REMOVED lines=10> */
.L_x_209:
[----:B------:R-:W-:Y:S01]  /*8c60*/  ISETP.NE.AND P0, PT, R2, 0x1, PT ;  /* 0x000000010200780c */ /* 0x000fe20003f05270 */
[----:B------:R-:W-:Y:S01]  /*8c70*/  ULDC UR4, c[0x0][0x648] ;  /* 0x0001920000047ab9 */ /* 0x000fe20000000800 */
[----:B------:R-:W-:Y:S01]  /*8c80*/  LOP3.LUT R23, R23, UR17, RZ, 0xc0, !PT ;  /* 0x0000001117177c12 */ /* 0x000fe2000f8ec0ff */
[----:B--2---:R-:W-:Y:S01]  /*8c90*/  IMAD.MOV R24, RZ, RZ, -R24 ;  /* 0x000000ffff187224 */ /* 0x004fe200078e0a18 */
[----:B------:R-:W-:Y:S01]  /*8ca0*/  SHF.R.U64 R4, R4, UR4, R5 ;  /* 0x0000000404047c19 */ /* 0x000fe20008001205 */
[----:B------:R-:W-:Y:S01]  /*8cb0*/  ULDC UR4, c[0x0][0x638] ;  /* 0x00018e0000047ab9 */ /* 0x000fe20000000800 */
[----:B------:R-:W-:Y:S01]  /*8cc0*/  LOP3.LUT R21, R21, UR16, RZ, 0xc0, !PT ;  /* 0x0000001015157c12 */ /* 0x000fe2000f8ec0ff */
[----:B------:R-:W-:Y:S01]  /*8cd0*/  ULDC UR5, c[0x0][0x610] ;  /* 0x0001840000057ab9 */ /* 0x000fe20000000800 */
[----:B------:R-:W-:Y:S02]  /*8ce0*/  IMAD.MOV.U32 R6, RZ, RZ, R14 ;  /* 0x000000ffff067224 */ /* 0x000fe400078e000e */
[----:B------:R-:W-:-:S02]  /*8cf0*/  IMAD.MOV R5, RZ, RZ, -R4 ;  /* 0x000000ffff057224 */ /* 0x000fc400078e0a04 */
[----:B------:R-:W-:Y:S02]  /*8d00*/  IMAD R4, R4, UR18, R23 ;  /* 0x0000001204047c24 */ /* 0x000fe4000f8e0217 */
[----:B0-----:R-:W-:Y:S02]  /*8d10*/  @P0 IMAD R15, R20, R24, R13 ;  /* 0x00000018140f0224 */ /* 0x001fe400078e020d */
[----:B------:R-:W-:Y:S01]  /*8d20*/  IMAD R22, R5, UR4, R22 ;  /* 0x0000000405167c24 */ /* 0x000fe2000f8e0216 */
[----:B------:R-:W-:Y:S01]  /*8d30*/  ULDC UR4, c[0x0][0x600] ;  /* 0x0001800000047ab9 */ /* 0x000fe20000000800 */
[----:B------:R-:W-:Y:S02]  /*8d40*/  IMAD R15, R4, UR5, R15 ;  /* 0x00000005040f7c24 */ /* 0x000fe4000f8e020f */
[----:B------:R-:W-:Y:S02]  /*8d50*/  IMAD R22, R22, UR4, R21 ;  /* 0x0000000416167c24 */ /* 0x000fe4000f8e0215 */
[----:B------:R-:W-:-:S03]  /*8d60*/  IMAD.MOV.U32 R4, RZ, RZ, 0x1 ;  /* 0x00000001ff047424 */ /* 0x000fc600078e00ff */
[----:B------:R-:W-:Y:S02]  /*8d70*/  SEL R20, R22, R15, !P0 ;  /* 0x0000000f16147207 */ /* 0x000fe40004000000 */
[----:B------:R-:W-:-:S07]  /*8d80*/  SEL R13, R15, R22, !P0 ;  /* 0x000000160f0d7207 */ /* 0x000fce0004000000 */
.L_x_207:
[----:B------:R-:W-:Y:S05]  /*8d90*/  BSYNC B1 ;  /* 0x0000000000017941 */ /* 0x000fea0003800000 */
.L_x_206:
[----:B------:R-:W-:-:S13]  /*8da0*/  LOP3.LUT P0, RZ, R4, 0xff, RZ, 0xc0, !PT ;  /* 0x000000ff04ff7812 */ /* 0x000fda000780c0ff */
[----:B------:R-:W-:Y:S05]  /*8db0*/  @P0 BRA `(.L_x_210) ;  /* 0xfffffff4003c0947 */ /* 0x000fea000383ffff */
[----:B------:R-:W-:Y:S05]  /*8dc0*/  BSYNC B0 ;  /* 0x0000000000007941 */ /* 0x000fea0003800000 */
.L_x_199:
[----:B------:R-:W-:-:S03]  /*8dd0*/  UMOV UR4, 0xffffffff ;  /* 0xffffffff00047882 */ /* 0x000fc60000000000 */
[----:B------:R-:W-:Y:S05]  /*8de0*/  BRA.DIV UR4, `(.L_x_211) ;  /* 0x0000000a04387947 */ /* 0x000fea000b800000 */
[----:B------:R-:W-:-:S13]  /*8df0*/  ELECT P6, URZ, PT ;  /* 0x00000000003f782f */ /* 0x000fda00038c0000 */
.L_x_233:
[----:B------:R-:W-:Y:S04]  /*8e00*/  BSSY B0, `(.L_x_212) ;  /* 0x0000073000007945 */ /* 0x000fe80003800000 */
[----:B------:R-:W-:Y:S05]  /*8e10*/  @!P6 BRA `(.L_x_213) ;  /* 0x0000000400c4e947 */ /* 0x000fea0003800000 */
[----:B------:R-:W-:-:S04]  /*8e20*/  LOP3.LUT R19, R19, 0x2, RZ, 0xfc, !PT ;  /* 0x0000000213137812 */ /* 0x000fc800078efcff */
[----:B------:R-:W-:-:S13]  /*8e30*/  ISETP.NE.AND P0, PT, R19, 0x3, PT ;  /* 0x000000031300780c */ /* 0x000fda0003f05270 */
[----:B------:R-:W-:Y:S05]  /*8e40*/  @!P0 BRA `(.L_x_214) ;  /* 0x0000000000048947 */ /* 0x000fea0003800000 */
[----:B------:R-:W-:Y:S01]  /*8e50*/  BPT.TRAP 0x1 ;  /* 0x000000040000795c */ /* 0x000fe20000300000 */
.L_x_214:
[----:B------:R-:W0:Y:S01]  /*8e60*/  S2R R5, SR_CgaCtaId ;  /* 0x0000000000057919 */ /* 0x000e220000008800 */
[----:B------:R-:W-:Y:S02]  /*8e70*/  MOV R2, 0x400 ;  /* 0x0000040000027802 */ /* 0x000fe40000000f00 */
[----:B------:R-:W-:Y:S02]  /*8e80*/  SHF.L.U32 R4, R0, 0x1f, RZ ;  /* 0x0000001f00047819 */ /* 0x000fe400000006ff */
[----:B0-----:R-:W-:-:S05]  /*8e90*/  LEA R2, R5, R2, 0x18 ;  /* 0x0000000205027211 */ /* 0x001fca00078ec0ff */
[----:B------:R-:W-:-:S04]  /*8ea0*/  VIADD R2, R2, 0x60 ;  /* 0x0000006002027836 */ /* 0x000fc80000000000 */
[C---:B------:R-:W-:Y:S02]  /*8eb0*/  IMAD R7, R3.reuse, 0x8, R2 ;  /* 0x0000000803077824 */ /* 0x040fe400078e0202 */
[----:B------:R-:W-:Y:S02]  /*8ec0*/  VIADD R3, R3, 0x1 ;  /* 0x0000000103037836 */ /* 0x000fe40000000000 */
[----:B------:R-:W0:Y:S03]  /*8ed0*/  SYNCS.PHASECHK.TRANS64.TRYWAIT P0, [R7+URZ], R4 ;  /* 0x00000004070075a7 */ /* 0x000e26000800017f */
[----:B------:R-:W-:-:S04]  /*8ee0*/  ISETP.NE.AND P1, PT, R3, 0xc, PT ;  /* 0x0000000c0300780c */ /* 0x000fc80003f25270 */
[----:B------:R-:W-:Y:S02]  /*8ef0*/  SEL R5, RZ, 0x1, P1 ;  /* 0x00000001ff057807 */ /* 0x000fe40000800000 */
[----:B------:R-:W-:Y:S02]  /*8f00*/  SEL R3, R3, RZ, P1 ;  /* 0x000000ff03037207 */ /* 0x000fe40000800000 */
[----:B------:R-:W-:-:S03]  /*8f10*/  LOP3.LUT R6, R0, R5, RZ, 0x3c, !PT ;  /* 0x0000000500067212 */ /* 0x000fc600078e3cff */
[----:B------:R-:W-:Y:S01]  /*8f20*/  IMAD R8, R3, 0x8, R2 ;  /* 0x0000000803087824 */ /* 0x000fe200078e0202 */
[----:B------:R-:W-:Y:S01]  /*8f30*/  SHF.L.U32 R5, R6, 0x1f, RZ ;  /* 0x0000001f06057819 */ /* 0x000fe200000006ff */
[----:B0-----:R-:W-:Y:S06]  /*8f40*/  @!P0 BRA `(.L_x_215) ;  /* 0x0000000800008947 */ /* 0x001fec0003800000 */
.L_x_234:
[----:B------:R-:W1:Y:S01]  /*8f50*/  SYNCS.PHASECHK.TRANS64.TRYWAIT P0, [R8+URZ], R5 ;  /* 0x00000005080075a7 */ /* 0x000e62000800017f */
[----:B------:R-:W-:-:S05]  /*8f60*/  VIADD R0, R3, 0x1 ;  /* 0x0000000103007836 */ /* 0x000fca0000000000 */
[----:B------:R-:W-:-:S04]  /*8f70*/  ISETP.NE.AND P1, PT, R0, 0xc, PT ;  /* 0x0000000c0000780c */ /* 0x000fc80003f25270 */
[----:B------:R-:W-:Y:S02]  /*8f80*/  SEL R3, RZ, 0x1, P1 ;  /* 0x00000001ff037807 */ /* 0x000fe40000800000 */
[----:B0-----:R-:W-:Y:S02]  /*8f90*/  SEL R7, R0, RZ, P1 ;  /* 0x000000ff00077207 */ /* 0x001fe40000800000 */
[----:B------:R-:W-:-:S03]  /*8fa0*/  LOP3.LUT R6, R6, R3, RZ, 0x3c, !PT ;  /* 0x0000000306067212 */ /* 0x000fc600078e3cff */
[----:B------:R-:W-:Y:S01]  /*8fb0*/  IMAD R9, R7, 0x8, R2 ;  /* 0x0000000807097824 */ /* 0x000fe200078e0202 */
[----:B------:R-:W-:Y:S01]  /*8fc0*/  SHF.L.U32 R4, R6, 0x1f, RZ ;  /* 0x0000001f06047819 */ /* 0x000fe200000006ff */
[----:B-1----:R-:W-:Y:S06]  /*8fd0*/  @!P0 BRA `(.L_x_216) ;  /* 0x0000000400f08947 */ /* 0x002fec0003800000 */
.L_x_235:
[----:B------:R-:W1:Y:S01]  /*8fe0*/  SYNCS.PHASECHK.TRANS64.TRYWAIT P0, [R9+URZ], R4 ;  /* 0x00000004090075a7 */ /* 0x000e62000800017f */
[----:B------:R-:W-:-:S05]  /*8ff0*/  VIADD R0, R7, 0x1 ;  /* 0x0000000107007836 */ /* 0x000fca0000000000 */
[----:B------:R-:W-:-:S04]  /*9000*/  ISETP.NE.AND P1, PT, R0, 0xc, PT ;  /* 0x0000000c0000780c */ /* 0x000fc80003f25270 */
[----:B------:R-:W-:Y:S02]  /*9010*/  SEL R3, RZ, 0x1, P1 ;  /* 0x00000001ff037807 */ /* 0x000fe40000800000 */
[----:B------:R-:W-:Y:S02]  /*9020*/  SEL R7, R0, RZ, P1 ;  /* 0x000000ff00077207 */ /* 0x000fe40000800000 */
[----:B------:R-:W-:-:S03]  /*9030*/  LOP3.LUT R6, R6, R3, RZ, 0x3c, !PT ;  /* 0x0000000306067212 */ /* 0x000fc600078e3cff */
[----:B0-----:R-:W-:Y:S01]  /*9040*/  IMAD R8, R7, 0x8, R2 ;  /* 0x0000000807087824 */ /* 0x001fe200078e0202 */
[----:B------:R-:W-:Y:S01]  /*9050*/  SHF.L.U32 R5, R6, 0x1f, RZ ;  /* 0x0000001f06057819 */ /* 0x000fe200000006ff */
[----:B-1----:R-:W-:Y:S06]  /*9060*/  @!P0 BRA `(.L_x_217) ;  /* 0x0000000400e08947 */ /* 0x002fec0003800000 */
.L_x_236:
        /* <DEDUP_REMOVED lines=9> */
.L_x_237:
        /* <DEDUP_REMOVED lines=9> */
.L_x_238:
        /* <DEDUP_REMOVED lines=9> */
.L_x_239:
        /* <DEDUP_REMOVED lines=9> */
.L_x_240:
        /* <DEDUP_REMOVED lines=9> */
.L_x_241:
        /* <DEDUP_REMOVED lines=9> */
.L_x_242:
[----:B------:R-:W1:Y:S01]  /*93d0*/  SYNCS.PHASECHK.TRANS64.TRYWAIT P0, [R8+URZ], R5 ;  /* 0x00000005080075a7 */ /* 0x000e62000800017f */
[----:B------:R-:W-:-:S05]  /*93e0*/  VIADD R0, R7, 0x1 ;  /* 0x0000000107007836 */ /* 0x000fca0000000000 */
[----:B------:R-:W-:-:S04]  /*93f0*/  ISETP.NE.AND P1, PT, R0, 0xc, PT ;  /* 0x0000000c0000780c */ /* 0x000fc80003f25270 */
[----:B------:R-:W-:Y:S02]  /*9400*/  SEL R3, RZ, 0x1, P1 ;  /* 0x00000001ff037807 */ /* 0x000fe40000800000 */
[----:B------:R-:W-:Y:S02]  /*9410*/  SEL R7, R0, RZ, P1 ;  /* 0x000000ff00077207 */ /* 0x000fe40000800000 */
[----:B0-----:R-:W-:-:S03]  /*9420*/  LOP3.LUT R9, R6, R3, RZ, 0x3c, !PT ;  /* 0x0000000306097212 */ /* 0x001fc600078e3cff */
[----:B------:R-:W-:Y:S01]  /*9430*/  IMAD R11, R7, 0x8, R2 ;  /* 0x00000008070b7824 */ /* 0x000fe200078e0202 */
[----:B------:R-:W-:Y:S01]  /*9440*/  SHF.L.U32 R6, R9, 0x1f, RZ ;  /* 0x0000001f09067819 */ /* 0x000fe200000006ff */
[----:B-1----:R-:W-:Y:S06]  /*9450*/  @!P0 BRA `(.L_x_224) ;  /* 0x0000000400708947 */ /* 0x002fec0003800000 */
.L_x_243:
[----:B------:R-:W1:Y:S01]  /*9460*/  SYNCS.PHASECHK.TRANS64.TRYWAIT P0, [R11+URZ], R6 ;  /* 0x000000060b0075a7 */ /* 0x000e62000800017f */
[----:B------:R-:W-:-:S05]  /*9470*/  VIADD R0, R7, 0x1 ;  /* 0x0000000107007836 */ /* 0x000fca0000000000 */
[----:B------:R-:W-:-:S04]  /*9480*/  ISETP.NE.AND P1, PT, R0, 0xc, PT ;  /* 0x0000000c0000780c */ /* 0x000fc80003f25270 */
[----:B------:R-:W-:Y:S02]  /*9490*/  SEL R4, RZ, 0x1, P1 ;  /* 0x00000001ff047807 */ /* 0x000fe40000800000 */
[----:B------:R-:W-:Y:S02]  /*94a0*/  SEL R3, R0, RZ, P1 ;  /* 0x000000ff00037207 */ /* 0x000fe40000800000 */
[----:B------:R-:W-:Y:S01]  /*94b0*/  LOP3.LUT R0, R9, R4, RZ, 0x3c, !PT ;  /* 0x0000000409007212 */ /* 0x000fe200078e3cff */
[----:B-1----:R-:W-:Y:S06]  /*94c0*/  @!P0 BRA `(.L_x_225) ;  /* 0x0000000400688947 */ /* 0x002fec0003800000 */
.L_x_244:
[----:B------:R-:W-:Y:S01]  /*94d0*/  IMAD R3, R3, 0x8, R2 ;  /* 0x0000000803037824 */ /* 0x000fe200078e0202 */
[----:B------:R-:W-:-:S07]  /*94e0*/  SHF.L.U32 R0, R0, 0x1f, RZ ;  /* 0x0000001f00007819 */ /* 0x000fce00000006ff */
.L_x_226:
[----:B--2---:R2:W3:Y:S02]  /*94f0*/  SYNCS.PHASECHK.TRANS64.TRYWAIT P0, [R3+URZ], R0 ;  /* 0x00000000030075a7 */ /* 0x0044e4000800017f */
[----:B---3--:R-:W-:Y:S05]  /*9500*/  @!P0 NANOSLEEP.SYNCS 0x989680 ;  /* 0x009896800000895d */ /* 0x008fea0003900000 */
[----:B------:R-:W3:Y:S02]  /*9510*/  @!P0 SYNCS.PHASECHK.TRANS64 P0, [R3+URZ], R0 ;  /* 0x00000000030085a7 */ /* 0x000ee4000800007f */
[----:B---3--:R-:W-:Y:S05]  /*9520*/  @!P0 BRA `(.L_x_226) ;  /* 0xfffffffc00f08947 */ /* 0x008fea000383ffff */
.L_x_213:
[----:B------:R-:W-:Y:S05]  /*9530*/  BSYNC B0 ;  /* 0x0000000000007941 */ /* 0x000fea0003800000 */
.L_x_212:
[----:B------:R-:W-:Y:S05]  /*9540*/  EXIT ;  /* 0x000000000000794d */ /* 0x000fea0003800000 */
.L_x_22:
[----:B---3--:R3:W4:Y:S02]  /*9550*/  SYNCS.PHASECHK.TRANS64.TRYWAIT P1, [R3+URZ], R0 ;  /* 0x00000000030075a7 */ /* 0x008724000802017f */
[----:B----4-:R-:W-:Y:S05]  /*9560*/  @!P1 NANOSLEEP.SYNCS 0x989680 ;  /* 0x009896800000995d */ /* 0x010fea0003900000 */
[----:B------:R-:W4:Y:S02]  /*9570*/  @!P1 SYNCS.PHASECHK.TRANS64 P1, [R3+URZ], R0 ;  /* 0x00000000030095a7 */ /* 0x000f24000802007f */
[----:B----4-:R-:W-:Y:S05]  /*9580*/  @!P1 BRA `(.L_x_22) ;  /* 0xfffffffc00f09947 */ /* 0x010fea000383ffff */
[----:B------:R-:W-:Y:S05]  /*9590*/  BRA `(.L_x_21) ;  /* 0xffffff8000187947 */ /* 0x000fea000383ffff */
.L_x_27:
[----:B-1----:R-:W-:-:S04]  /*95a0*/  IMAD.U32 R6, RZ, RZ, UR7 ;  /* 0x00000007ff067e24 */ /* 0x002fc8000f8e00ff */
[----:B------:R1:W2:Y:S03]  /*95b0*/  SYNCS.PHASECHK.TRANS64.TRYWAIT P1, [R6+URZ], R5 ;  /* 0x00000005060075a7 */ /* 0x0002a6000802017f */
[----:B--2---:R-:W-:Y:S05]  /*95c0*/  @!P1 NANOSLEEP.SYNCS 0x989680 ;  /* 0x009896800000995d */ /* 0x004fea0003900000 */
[----:B------:R-:W2:Y:S02]  /*95d0*/  @!P1 SYNCS.PHASECHK.TRANS64 P1, [R6+URZ], R5 ;  /* 0x00000005060095a7 */ /* 0x000ea4000802007f */
[----:B--2---:R-:W-:Y:S05]  /*95e0*/  @!P1 BRA `(.L_x_27) ;  /* 0xfffffffc00ec9947 */ /* 0x004fea000383ffff */
[----:B------:R-:W-:Y:S05]  /*95f0*/  BRA `(.L_x_26) ;  /* 0xffffff8400807947 */ /* 0x000fea000383ffff */
.L_x_200:
[----:B------:R-:W-:Y:S01]  /*9600*/  BSSY B1, `(.L_x_227) ;  /* 0x0000006000017945 */ /* 0x000fe20003800000 */
[----:B------:R-:W-:-:S07]  /*9610*/  IMAD.MOV.U32 R15, RZ, RZ, -0x1 ;  /* 0xffffffffff0f7424 */ /* 0x000fce00078e00ff */
[----:B------:R-:W-:Y:S05]  /*9620*/  WARPSYNC.COLLECTIVE R15, `(.L_x_228) ;  /* 0x000000000f0c7348 */ /* 0x000fea0003c00000 */
[----:B------:R-:W-:Y:S02]  /*9630*/  ELECT P6, UR62, PT ;  /* 0x00000000003e782f */ /* 0x000fe400038c0000 */
[----:B------:R-:W-:Y:S01]  /*9640*/  MOV R14, UR62 ;  /* 0x0000003e000e7c02 */ /* 0x000fe20008000f00 */
[----:B------:R-:W-:Y:S10]  /*9650*/  ENDCOLLECTIVE ;  /* 0x000000000000791b */ /* 0x000ff40003800000 */
.L_x_228:
[----:B------:R-:W-:Y:S05]  /*9660*/  BSYNC B1 ;  /* 0x0000000000017941 */ /* 0x000fea0003800000 */
.L_x_227:
[----:B------:R-:W-:Y:S05]  /*9670*/  BRA `(.L_x_229) ;  /* 0xffffffec00187947 */ /* 0x000fea000383ffff */
.L_x_203:
[----:B0-----:R0:W1:Y:S02]  /*9680*/  SYNCS.PHASECHK.TRANS64.TRYWAIT P0, [R20+URZ+0x60], R7 ;  /* 0x00006007140075a7 */ /* 0x001064000800017f */
[----:B-1----:R-:W-:Y:S05]  /*9690*/  @!P0 NANOSLEEP.SYNCS 0x989680 ;  /* 0x009896800000895d */ /* 0x002fea0003900000 */
[----:B------:R-:W1:Y:S02]  /*96a0*/  @!P0 SYNCS.PHASECHK.TRANS64 P0, [R20+URZ+0x60], R7 ;  /* 0x00006007140085a7 */ /* 0x000e64000800007f */
[----:B-1----:R-:W-:Y:S05]  /*96b0*/  @!P0 BRA `(.L_x_203) ;  /* 0xfffffffc00f08947 */ /* 0x002fea000383ffff */
[----:B------:R-:W-:Y:S05]  /*96c0*/  BRA `(.L_x_230) ;  /* 0xffffffec00547947 */ /* 0x000fea000383ffff */
.L_x_211:
[----:B------:R-:W-:Y:S01]  /*96d0*/  BSSY B0, `(.L_x_231) ;  /* 0x0000006000007945 */ /* 0x000fe20003800000 */
[----:B------:R-:W-:-:S07]  /*96e0*/  IMAD.MOV.U32 R15, RZ, RZ, -0x1 ;  /* 0xffffffffff0f7424 */ /* 0x000fce00078e00ff */
[----:B------:R-:W-:Y:S05]  /*96f0*/  WARPSYNC.COLLECTIVE R15, `(.L_x_232) ;  /* 0x000000000f0c7348 */ /* 0x000fea0003c00000 */
[----:B------:R-:W-:Y:S02]  /*9700*/  ELECT P6, UR62, PT ;  /* 0x00000000003e782f */ /* 0x000fe400038c0000 */
[----:B------:R-:W-:Y:S01]  /*9710*/  MOV R14, UR62 ;  /* 0x0000003e000e7c02 */ /* 0x000fe20008000f00 */
[----:B------:R-:W-:Y:S10]  /*9720*/  ENDCOLLECTIVE ;  /* 0x000000000000791b */ /* 0x000ff40003800000 */
.L_x_232:
[----:B------:R-:W-:Y:S05]  /*9730*/  BSYNC B0 ;  /* 0x0000000000007941 */ /* 0x000fea0003800000 */
.L_x_231:
[----:B------:R-:W-:Y:S05]  /*9740*/  BRA `(.L_x_233) ;  /* 0xfffffff400ac7947 */ /* 0x000fea000383ffff */
.L_x_215:
[----:B0-----:R0:W1:Y:S02]  /*9750*/  SYNCS.PHASECHK.TRANS64.TRYWAIT P0, [R7+URZ], R4 ;  /* 0x00000004070075a7 */ /* 0x001064000800017f */
[----:B-1----:R-:W-:Y:S05]  /*9760*/  @!P0 NANOSLEEP.SYNCS 0x989680 ;  /* 0x009896800000895d */ /* 0x002fea0003900000 */
[----:B------:R-:W1:Y:S02]  /*9770*/  @!P0 SYNCS.PHASECHK.TRANS64 P0, [R7+URZ], R4 ;  /* 0x00000004070085a7 */ /* 0x000e64000800007f */
[----:B-1----:R-:W-:Y:S05]  /*9780*/  @!P0 BRA `(.L_x_215) ;  /* 0xfffffffc00f08947 */ /* 0x002fea000383ffff */
[----:B------:R-:W-:Y:S05]  /*9790*/  BRA `(.L_x_234) ;  /* 0xfffffff400ec7947 */ /* 0x000fea000383ffff */
.L_x_216:
[----:B0-----:R0:W1:Y:S02]  /*97a0*/  SYNCS.PHASECHK.TRANS64.TRYWAIT P0, [R8+URZ], R5 ;  /* 0x00000005080075a7 */ /* 0x001064000800017f */
[----:B-1----:R-:W-:Y:S05]  /*97b0*/  @!P0 NANOSLEEP.SYNCS 0x989680 ;  /* 0x009896800000895d */ /* 0x002fea0003900000 */
[----:B------:R-:W1:Y:S02]  /*97c0*/  @!P0 SYNCS.PHASECHK.TRANS64 P0, [R8+URZ], R5 ;  /* 0x00000005080085a7 */ /* 0x000e64000800007f */
[----:B-1----:R-:W-:Y:S05]  /*97d0*/  @!P0 BRA `(.L_x_216) ;  /* 0xfffffffc00f08947 */ /* 0x002fea000383ffff */
[----:B------:R-:W-:Y:S05]  /*97e0*/  BRA `(.L_x_235) ;  /* 0xfffffff400fc7947 */ /* 0x000fea000383ffff */
.L_x_217:
[----:B0-----:R0:W1:Y:S02]  /*97f0*/  SYNCS.PHASECHK.TRANS64.TRYWAIT P0, [R9+URZ], R4 ;  /* 0x00000004090075a7 */ /* 0x001064000800017f */
[----:B-1----:R-:W-:Y:S05]  /*9800*/  @!P0 NANOSLEEP.SYNCS 0x989680 ;  /* 0x009896800000895d */ /* 0x002fea0003900000 */
[----:B------:R-:W1:Y:S02]  /*9810*/  @!P0 SYNCS.PHASECHK.TRANS64 P0, [R9+URZ], R4 ;  /* 0x00000004090085a7 */ /* 0x000e64000800007f */
[----:B-1----:R-:W-:Y:S05]  /*9820*/  @!P0 BRA `(.L_x_217) ;  /* 0xfffffffc00f08947 */ /* 0x002fea000383ffff */
[----:B------:R-:W-:Y:S05]  /*9830*/  BRA `(.L_x_236) ;  /* 0xfffffff8000c7947 */ /* 0x000fea000383ffff */
.L_x_218:
[----:B0-----:R0:W1:Y:S02]  /*9840*/  SYNCS.PHASECHK.TRANS64.TRYWAIT P0, [R8+URZ], R5 ;  /* 0x00000005080075a7 */ /* 0x001064000800017f */
[----:B-1----:R-:W-:Y:S05]  /*9850*/  @!P0 NANOSLEEP.SYNCS 0x989680 ;  /* 0x009896800000895d */ /* 0x002fea0003900000 */
[----:B------:R-:W1:Y:S02]  /*9860*/  @!P0 SYNCS.PHASECHK.TRANS64 P0, [R8+URZ], R5 ;  /* 0x00000005080085a7 */ /* 0x000e64000800007f */
[----:B-1----:R-:W-:Y:S05]  /*9870*/  @!P0 BRA `(.L_x_218) ;  /* 0xfffffffc00f08947 */ /* 0x002fea000383ffff */
[----:B------:R-:W-:Y:S05]  /*9880*/  BRA `(.L_x_237) ;  /* 0xfffffff8001c7947 */ /* 0x000fea000383ffff */
.L_x_219:
[----:B0-----:R0:W1:Y:S02]  /*9890*/  SYNCS.PHASECHK.TRANS64.TRYWAIT P0, [R9+URZ], R4 ;  /* 0x00000004090075a7 */ /* 0x001064000800017f */
[----:B-1----:R-:W-:Y:S05]  /*98a0*/  @!P0 NANOSLEEP.SYNCS 0x989680 ;  /* 0x009896800000895d */ /* 0x002fea0003900000 */
[----:B------:R-:W1:Y:S02]  /*98b0*/  @!P0 SYNCS.PHASECHK.TRANS64 P0, [R9+URZ], R4 ;  /* 0x00000004090085a7 */ /* 0x000e64000800007f */
[----:B-1----:R-:W-:Y:S05]  /*98c0*/  @!P0 BRA `(.L_x_219) ;  /* 0xfffffffc00f08947 */ /* 0x002fea000383ffff */
[----:B------:R-:W-:Y:S05]  /*98d0*/  BRA `(.L_x_238) ;  /* 0xfffffff8002c7947 */ /* 0x000fea000383ffff */
.L_x_220:
[----:B0-----:R0:W1:Y:S02]  /*98e0*/  SYNCS.PHASECHK.TRANS64.TRYWAIT P0, [R8+URZ], R5 ;  /* 0x00000005080075a7 */ /* 0x001064000800017f */
[----:B-1----:R-:W-:Y:S05]  /*98f0*/  @!P0 NANOSLEEP.SYNCS 0x989680 ;  /* 0x009896800000895d */ /* 0x002fea0003900000 */
[----:B------:R-:W1:Y:S02]  /*9900*/  @!P0 SYNCS.PHASECHK.TRANS64 P0, [R8+URZ], R5 ;  /* 0x00000005080085a7 */ /* 0x000e64000800007f */
[----:B-1----:R-:W-:Y:S05]  /*9910*/  @!P0 BRA `(.L_x_220) ;  /* 0xfffffffc00f08947 */ /* 0x002fea000383ffff */
[----:B------:R-:W-:Y:S05]  /*9920*/  BRA `(.L_x_239) ;  /* 0xfffffff8003c7947 */ /* 0x000fea000383ffff */
.L_x_221:
[----:B0-----:R0:W1:Y:S02]  /*9930*/  SYNCS.PHASECHK.TRANS64.TRYWAIT P0, [R9+URZ], R4 ;  /* 0x00000004090075a7 */ /* 0x001064000800017f */
[----:B-1----:R-:W-:Y:S05]  /*9940*/  @!P0 NANOSLEEP.SYNCS 0x989680 ;  /* 0x009896800000895d */ /* 0x002fea0003900000 */
[----:B------:R-:W1:Y:S02]  /*9950*/  @!P0 SYNCS.PHASECHK.TRANS64 P0, [R9+URZ], R4 ;  /* 0x00000004090085a7 */ /* 0x000e64000800007f */
[----:B-1----:R-:W-:Y:S05]  /*9960*/  @!P0 BRA `(.L_x_221) ;  /* 0xfffffffc00f08947 */ /* 0x002fea000383ffff */
[----:B------:R-:W-:Y:S05]  /*9970*/  BRA `(.L_x_240) ;  /* 0xfffffff8004c7947 */ /* 0x000fea000383ffff */
.L_x_222:
[----:B0-----:R0:W1:Y:S02]  /*9980*/  SYNCS.PHASECHK.TRANS64.TRYWAIT P0, [R8+URZ], R5 ;  /* 0x00000005080075a7 */ /* 0x001064000800017f */
[----:B-1----:R-:W-:Y:S05]  /*9990*/  @!P0 NANOSLEEP.SYNCS 0x989680 ;  /* 0x009896800000895d */ /* 0x002fea0003900000 */
[----:B------:R-:W1:Y:S02]  /*99a0*/  @!P0 SYNCS.PHASECHK.TRANS64 P0, [R8+URZ], R5 ;  /* 0x00000005080085a7 */ /* 0x000e64000800007f */
[----:B-1----:R-:W-:Y:S05]  /*99b0*/  @!P0 BRA `(.L_x_222) ;  /* 0xfffffffc00f08947 */ /* 0x002fea000383ffff */
[----:B------:R-:W-:Y:S05]  /*99c0*/  BRA `(.L_x_241) ;  /* 0xfffffff8005c7947 */ /* 0x000fea000383ffff */
.L_x_223:
[----:B0-----:R0:W1:Y:S02]  /*99d0*/  SYNCS.PHASECHK.TRANS64.TRYWAIT P0, [R9+URZ], R4 ;  /* 0x00000004090075a7 */ /* 0x001064000800017f */
[----:B-1----:R-:W-:Y:S05]  /*99e0*/  @!P0 NANOSLEEP.SYNCS 0x989680 ;  /* 0x009896800000895d */ /* 0x002fea0003900000 */
[----:B------:R-:W1:Y:S02]  /*99f0*/  @!P0 SYNCS.PHASECHK.TRANS64 P0, [R9+URZ], R4 ;  /* 0x00000004090085a7 */ /* 0x000e64000800007f */
[----:B-1----:R-:W-:Y:S05]  /*9a00*/  @!P0 BRA `(.L_x_223) ;  /* 0xfffffffc00f08947 */ /* 0x002fea000383ffff */
[----:B------:R-:W-:Y:S05]  /*9a10*/  BRA `(.L_x_242) ;  /* 0xfffffff8006c7947 */ /* 0x000fea000383ffff */
.L_x_224:
[----:B0-----:R0:W1:Y:S02]  /*9a20*/  SYNCS.PHASECHK.TRANS64.TRYWAIT P0, [R8+URZ], R5 ;  /* 0x00000005080075a7 */ /* 0x001064000800017f */
[----:B-1----:R-:W-:Y:S05]  /*9a30*/  @!P0 NANOSLEEP.SYNCS 0x989680 ;  /* 0x009896800000895d */ /* 0x002fea0003900000 */
[----:B------:R-:W1:Y:S02]  /*9a40*/  @!P0 SYNCS.PHASECHK.TRANS64 P0, [R8+URZ], R5 ;  /* 0x00000005080085a7 */ /* 0x000e64000800007f */
[----:B-1----:R-:W-:Y:S05]  /*9a50*/  @!P0 BRA `(.L_x_224) ;  /* 0xfffffffc00f08947 */ /* 0x002fea000383ffff */
[----:B------:R-:W-:Y:S05]  /*9a60*/  BRA `(.L_x_243) ;  /* 0xfffffff8007c7947 */ /* 0x000fea000383ffff */
.L_x_225:
[----:B-1----:R1:W2:Y:S02]  /*9a70*/  SYNCS.PHASECHK.TRANS64.TRYWAIT P0, [R11+URZ], R6 ;  /* 0x000000060b0075a7 */ /* 0x0022a4000800017f */
[----:B--2---:R-:W-:Y:S05]  /*9a80*/  @!P0 NANOSLEEP.SYNCS 0x989680 ;  /* 0x009896800000895d */ /* 0x004fea0003900000 */
[----:B------:R-:W2:Y:S02]  /*9a90*/  @!P0 SYNCS.PHASECHK.TRANS64 P0, [R11+URZ], R6 ;  /* 0x000000060b0085a7 */ /* 0x000ea4000800007f */
[----:B--2---:R-:W-:Y:S05]  /*9aa0*/  @!P0 BRA `(.L_x_225) ;  /* 0xfffffffc00f08947 */ /* 0x004fea000383ffff */
[----:B------:R-:W-:Y:S05]  /*9ab0*/  BRA `(.L_x_244) ;  /* 0xfffffff800847947 */ /* 0x000fea000383ffff */
.L_x_245:
[----:B------:R-:W-:-:S00]  /*9ac0*/  BRA `(.L_x_245) ;  /* 0xfffffffc00fc7947 */ /* 0x000fc0000383ffff */
[----:B------:R-:W-:-:S00]  /*9ad0*/  NOP ;  /* 0x0000000000007918 */ /* 0x000fc00000000000 */
        /* <DEDUP_REMOVED lines=10> */
.L_x_246:


//--------------------- .nv.global.init           --------------------------
	.section	.nv.global.init,"aw",@progbits
.nv.global.init:
	.type		$str$22,@object
	.size		$str$22,($str$23 - $str$22)
$str$22:
        /*0000*/ 	.byte	0x6b, 0x5f, 0x74, 0x69, 0x6c, 0x65, 0x5f, 0x63, 0x6f, 0x75, 0x6e, 0x74, 0x20, 0x3e, 0x3d, 0x20
        /*0010*/ 	.byte	0x31, 0x00
	.type		$str$23,@object
	.size		$str$23,(__unnamed_1 - $str$23)
$str$23:
        /*0012*/ 	.byte	0x2f, 0x74, 0x6d, 0x70, 0x2f, 0x63, 0x75, 0x74, 0x6c, 0x61, 0x73, 0x73, 0x5f, 0x73, 0x77, 0x65
        /*0022*/ 	.byte	0x65, 0x70, 0x5f, 0x73, 0x72, 0x63, 0x2f, 0x69, 0x6e, 0x63, 0x6c, 0x75, 0x64, 0x65, 0x2f, 0x63
        /*0032*/ 	.byte	0x75, 0x74, 0x6c, 0x61, 0x73, 0x73, 0x2f, 0x67, 0x65, 0x6d, 0x6d, 0x2f, 0x63, 0x6f, 0x6c, 0x6c
        /*0042*/ 	.byte	0x65, 0x63, 0x74, 0x69, 0x76, 0x65, 0x2f, 0x73, 0x6d, 0x39, 0x30, 0x5f, 0x6d, 0x6d, 0x61, 0x5f
        /*0052*/ 	.byte	0x74, 0x6d, 0x61, 0x5f, 0x67, 0x6d, 0x6d, 0x61, 0x5f, 0x73, 0x73, 0x5f, 0x77, 0x61, 0x72, 0x70
        /*0062*/ 	.byte	0x73, 0x70, 0x65, 0x63, 0x69, 0x61, 0x6c, 0x69, 0x7a, 0x65, 0x64, 0x2e, 0x68, 0x70, 0x70, 0x00
	.type		__unnamed_1,@object
	.size		__unnamed_1,(.L_0 - __unnamed_1)
__unnamed_1:
        /*0072*/ 	.byte	0x76, 0x6f, 0x69, 0x64, 0x20, 0x63, 0x75, 0x74, 0x6c, 0x61, 0x73, 0x73, 0x3a, 0x3a, 0x67, 0x65
        /* <DEDUP_REMOVED lines=180> */
        /*0bc2*/ 	.byte	0x69, 0x74, 0x79, 0x5d, 0x00
.L_0:


//--------------------- .nv.shared._ZN7cutlass13device_kernelINS_4gemm6kernel13GemmUniversalIN4cute5tupleIJiiiiEEENS1_10collective13CollectiveMmaINS1_34MainloopSm90TmaGmmaWarpSpecializedILi12ENS5_IJNS4_1CILi2EEENSA_ILi1EEESC_EEENS1_35KernelTmaWarpSpecializedCooperativeEEENS5_IJNSA_ILi128EEENSA_ILi160EEENSA_ILi32EEEEEENS_6half_tENS5_IJlSC_lEEESK_SL_NS4_8TiledMMAINS4_8MMA_AtomIJNS4_4SM904GMMA25MMA_64x32x16_F32F16F16_SSILNSP_5MajorE0ELSR_0ELNSP_7ScaleInE1ELSS_1EEEEEENS4_6LayoutISD_NS5_IJSC_NSA_ILi0EEESW_EEEEENS5_IJNS4_10UnderscoreESZ_SZ_EEEEENS4_13SM90_TMA_LOADENS4_14ComposedLayoutINS4_7SwizzleILi2ELi4ELi3EEENS4_18smem_ptr_flag_bitsILi16EEENSV_INS5_IJNSA_ILi8EEESI_EEENS5_IJSI_SC_EEEEEEEvNS4_8identityENS4_23SM90_TMA_LOAD_MULTICASTES1C_vS1D_EENS_8epilogue10collective6detail29Sm90TmaWarpSpecializedAdapterINS1H_15DefaultEpilogueISK_SL_SL_NS1G_6thread17LinearCombinationISK_Li1EffLNS1L_9ScaleType4KindE0ELNS_15FloatRoundStyleE2ESK_EENS1_15EpilogueDefaultEEEEEvvEEEEvNT_6ParamsE --------------------------
	.section	.nv.shared._ZN7cutlass13device_kernelINS_4gemm6kernel13GemmUniversalIN4cute5tupleIJiiiiEEENS1_10collective13CollectiveMmaINS1_34MainloopSm90TmaGmmaWarpSpecializedILi12ENS5_IJNS4_1CILi2EEENSA_ILi1EEESC_EEENS1_35KernelTmaWarpSpecializedCooperativeEEENS5_IJNSA_ILi128EEENSA_ILi160EEENSA_ILi32EEEEEENS_6half_tENS5_IJlSC_lEEESK_SL_NS4_8TiledMMAINS4_8MMA_AtomIJNS4_4SM904GMMA25MMA_64x32x16_F32F16F16_SSILNSP_5MajorE0ELSR_0ELNSP_7ScaleInE1ELSS_1EEEEEENS4_6LayoutISD_NS5_IJSC_NSA_ILi0EEESW_EEEEENS5_IJNS4_10UnderscoreESZ_SZ_EEEEENS4_13SM90_TMA_LOADENS4_14ComposedLayoutINS4_7SwizzleILi2ELi4ELi3EEENS4_18smem_ptr_flag_bitsILi16EEENSV_INS5_IJNSA_ILi8EEESI_EEENS5_IJSI_SC_EEEEEEEvNS4_8identityENS4_23SM90_TMA_LOAD_MULTICASTES1C_vS1D_EENS_8epilogue10collective6detail29Sm90TmaWarpSpecializedAdapterINS1H_15DefaultEpilogueISK_SL_SL_NS1G_6thread17LinearCombinationISK_Li1EffLNS1L_9ScaleType4KindE0ELNS_15FloatRoundStyleE2ESK_EENS1_15EpilogueDefaultEEEEEvvEEEEvNT_6ParamsE,"aw",@nobits
	.sectionflags	@""
	.align	16
	.zero		1024


//--------------------- .nv.shared.reserved.0     --------------------------
	.section	.nv.shared.reserved.0,"aw",@nobits
	.weak		__nv_reservedSMEM_offset_0_alias
	.size		__nv_reservedSMEM_offset_0_alias, 0, 0
	.other		__nv_reservedSMEM_offset_0_alias,@"STO_CUDA_RESERVED_SHARED STV_DEFAULT"
__nv_reservedSMEM_offset_0_alias:
	.zero		0


//--------------------- .nv.global                --------------------------
	.section	.nv.global,"aw",@nobits
.nv.global:
	.type		_ZN40_INTERNAL_23880f9f_4_k_cu_46ed7a2b_188084cute1_E,@object
	.size		_ZN40_INTERNAL_23880f9f_4_k_cu_46ed7a2b_188084cute1_E,(_ZN40_INTERNAL_23880f9f_4_k_cu_46ed7a2b_188084cuda3std3__45__cpo6cbeginE - _ZN40_INTERNAL_23880f9f_4_k_cu_46ed7a2b_188084cute1_E)
_ZN40_INTERNAL_23880f9f_4_k_cu_46ed7a2b_188084cute1_E:
	.zero		1
	.type		_ZN40_INTERNAL_23880f9f_4_k_cu_46ed7a2b_188084cuda3std3__45__cpo6cbeginE,@object
	.size		_ZN40_INTERNAL_23880f9f_4_k_cu_46ed7a2b_188084cuda3std3__45__cpo6cbeginE,(_ZN40_INTERNAL_23880f9f_4_k_cu_46ed7a2b_188084cuda3std3__48in_placeE - _ZN40_INTERNAL_23880f9f_4_k_cu_46ed7a2b_188084cuda3std3__45__cpo6cbeginE)
_ZN40_INTERNAL_23880f9f_4_k_cu_46ed7a2b_188084cuda3std3__45__cpo6cbeginE:
	.zero		1
	.type		_ZN40_INTERNAL_23880f9f_4_k_cu_46ed7a2b_188084cuda3std3__48in_placeE,@object
	.size		_ZN40_INTERNAL_23880f9f_4_k_cu_46ed7a2b_188084cuda3std3__48in_placeE,(_ZN40_INTERNAL_23880f9f_4_k_cu_46ed7a2b_188084cuda3std6ranges3__45__cpo9iter_moveE - _ZN40_INTERNAL_23880f9f_4_k_cu_46ed7a2b_188084cuda3std3__48in_placeE)
_ZN40_INTERNAL_23880f9f_4_k_cu_46ed7a2b_188084cuda3std3__48in_placeE:
	.zero		1
	.type		_ZN40_INTERNAL_23880f9f_4_k_cu_46ed7a2b_188084cuda3std6ranges3__45__cpo9iter_moveE,@object
	.size		_ZN40_INTERNAL_23880f9f_4_k_cu_46ed7a2b_188084cuda3std6ranges3__45__cpo9iter_moveE,(_ZN40_INTERNAL_23880f9f_4_k_cu_46ed7a2b_188084cuda3std3__45__cpo5beginE - _ZN40_INTERNAL_23880f9f_4_k_cu_46ed7a2b_188084cuda3std6ranges3__45__cpo9iter_moveE)
_ZN40_INTERNAL_23880f9f_4_k_cu_46ed7a2b_188084cuda3std6ranges3__45__cpo9iter_moveE:
	.zero		1
	.type		_ZN40_INTERNAL_23880f9f_4_k_cu_46ed7a2b_188084cuda3std3__45__cpo5beginE,@object
	.size		_ZN40_INTERNAL_23880f9f_4_k_cu_46ed7a2b_188084cuda3std3__45__cpo5beginE,(_ZN40_INTERNAL_23880f9f_4_k_cu_46ed7a2b_188084cuda3std3__442_GLOBAL__N__23880f9f_4_k_cu_46ed7a2b_188086ignoreE - _ZN40_INTERNAL_23880f9f_4_k_cu_46ed7a2b_188084cuda3std3__45__cpo5beginE)
_ZN40_INTERNAL_23880f9f_4_k_cu_46ed7a2b_188084cuda3std3__45__cpo5beginE:
	.zero		1
	.type		_ZN40_INTERNAL_23880f9f_4_k_cu_46ed7a2b_188084cuda3std3__442_GLOBAL__N__23880f9f_4_k_cu_46ed7a2b_188086ignoreE,@object
	.size		_ZN40_INTERNAL_23880f9f_4_k_cu_46ed7a2b_188084cuda3std3__442_GLOBAL__N__23880f9f_4_k_cu_46ed7a2b_188086ignoreE,(_ZN40_INTERNAL_23880f9f_4_k_cu_46ed7a2b_188084cute7productE - _ZN40_INTERNAL_23880f9f_4_k_cu_46ed7a2b_188084cuda3std3__442_GLOBAL__N__23880f9f_4_k_cu_46ed7a2b_188086ignoreE)
_ZN40_INTERNAL_23880f9f_4_k_cu_46ed7a2b_188084cuda3std3__442_GLOBAL__N__23880f9f_4_k_cu_46ed7a2b_188086ignoreE:
	.zero		1
	.type		_ZN40_INTERNAL_23880f9f_4_k_cu_46ed7a2b_188084cute7productE,@object
	.size		_ZN40_INTERNAL_23880f9f_4_k_cu_46ed7a2b_188084cute7productE,(_ZN40_INTERNAL_23880f9f_4_k_cu_46ed7a2b_188084cuda3std3__45__cpo3endE - _ZN40_INTERNAL_23880f9f_4_k_cu_46ed7a2b_188084cute7productE)
_ZN40_INTERNAL_23880f9f_4_k_cu_46ed7a2b_188084cute7productE:
	.zero		1
	.type		_ZN40_INTERNAL_23880f9f_4_k_cu_46ed7a2b_188084cuda3std3__45__cpo3endE,@object
	.size		_ZN40_INTERNAL_23880f9f_4_k_cu_46ed7a2b_188084cuda3std3__45__cpo3endE,(_ZN40_INTERNAL_23880f9f_4_k_cu_46ed7a2b_188084cuda3std3__419piecewise_constructE - _ZN40_INTERNAL_23880f9f_4_k_cu_46ed7a2b_188084cuda3std3__45__cpo3endE)
_ZN40_INTERNAL_23880f9f_4_k_cu_46ed7a2b_188084cuda3std3__45__cpo3endE:
	.zero		1
	.type		_ZN40_INTERNAL_23880f9f_4_k_cu_46ed7a2b_188084cuda3std3__419piecewise_constructE,@object
	.size		_ZN40_INTERNAL_23880f9f_4_k_cu_46ed7a2b_188084cuda3std3__419piecewise_constructE,(_ZN40_INTERNAL_23880f9f_4_k_cu_46ed7a2b_188084cuda3std3__45__cpo4cendE - _ZN40_INTERNAL_23880f9f_4_k_cu_46ed7a2b_188084cuda3std3__419piecewise_constructE)
_ZN40_INTERNAL_23880f9f_4_k_cu_46ed7a2b_188084cuda3std3__419piecewise_constructE:
	.zero		1
	.type		_ZN40_INTERNAL_23880f9f_4_k_cu_46ed7a2b_188084cuda3std3__45__cpo4cendE,@object
	.size		_ZN40_INTERNAL_23880f9f_4_k_cu_46ed7a2b_188084cuda3std3__45__cpo4cendE,(_ZN40_INTERNAL_23880f9f_4_k_cu_46ed7a2b_188084cuda3std6ranges3__45__cpo4swapE - _ZN40_INTERNAL_23880f9f_4_k_cu_46ed7a2b_188084cuda3std3__45__cpo4cendE)
_ZN40_INTERNAL_23880f9f_4_k_cu_46ed7a2b_188084cuda3std3__45__cpo4cendE:
	.zero		1
	.type		_ZN40_INTERNAL_23880f9f_4_k_cu_46ed7a2b_188084cuda3std6ranges3__45__cpo4swapE,@object
	.size		_ZN40_INTERNAL_23880f9f_4_k_cu_46ed7a2b_188084cuda3std6ranges3__45__cpo4swapE,(.L_8 - _ZN40_INTERNAL_23880f9f_4_k_cu_46ed7a2b_188084cuda3std6ranges3__45__cpo4swapE)
_ZN40_INTERNAL_23880f9f_4_k_cu_46ed7a2b_188084cuda3std6ranges3__45__cpo4swapE:
	.zero		1
.L_8:


//--------------------- .nv.constant0._ZN7cutlass13device_kernelINS_4gemm6kernel13GemmUniversalIN4cute5tupleIJiiiiEEENS1_10collective13CollectiveMmaINS1_34MainloopSm90TmaGmmaWarpSpecializedILi12ENS5_IJNS4_1CILi2EEENSA_ILi1EEESC_EEENS1_35KernelTmaWarpSpecializedCooperativeEEENS5_IJNSA_ILi128EEENSA_ILi160EEENSA_ILi32EEEEEENS_6half_tENS5_IJlSC_lEEESK_SL_NS4_8TiledMMAINS4_8MMA_AtomIJNS4_4SM904GMMA25MMA_64x32x16_F32F16F16_SSILNSP_5MajorE0ELSR_0ELNSP_7ScaleInE1ELSS_1EEEEEENS4_6LayoutISD_NS5_IJSC_NSA_ILi0EEESW_EEEEENS5_IJNS4_10UnderscoreESZ_SZ_EEEEENS4_13SM90_TMA_LOADENS4_14ComposedLayoutINS4_7SwizzleILi2ELi4ELi3EEENS4_18smem_ptr_flag_bitsILi16EEENSV_INS5_IJNSA_ILi8EEESI_EEENS5_IJSI_SC_EEEEEEEvNS4_8identityENS4_23SM90_TMA_LOAD_MULTICASTES1C_vS1D_EENS_8epilogue10collective6detail29Sm90TmaWarpSpecializedAdapterINS1H_15DefaultEpilogueISK_SL_SL_NS1G_6thread17LinearCombinationISK_Li1EffLNS1L_9ScaleType4KindE0ELNS_15FloatRoundStyleE2ESK_EENS1_15EpilogueDefaultEEEEEvvEEEEvNT_6ParamsE --------------------------
	.section	.nv.constant0._ZN7cutlass13device_kernelINS_4gemm6kernel13GemmUniversalIN4cute5tupleIJiiiiEEENS1_10collective13CollectiveMmaINS1_34MainloopSm90TmaGmmaWarpSpecializedILi12ENS5_IJNS4_1CILi2EEENSA_ILi1EEESC_EEENS1_35KernelTmaWarpSpecializedCooperativeEEENS5_IJNSA_ILi128EEENSA_ILi160EEENSA_ILi32EEEEEENS_6half_tENS5_IJlSC_lEEESK_SL_NS4_8TiledMMAINS4_8MMA_AtomIJNS4_4SM904GMMA25MMA_64x32x16_F32F16F16_SSILNSP_5MajorE0ELSR_0ELNSP_7ScaleInE1ELSS_1EEEEEENS4_6LayoutISD_NS5_IJSC_NSA_ILi0EEESW_EEEEENS5_IJNS4_10UnderscoreESZ_SZ_EEEEENS4_13SM90_TMA_LOADENS4_14ComposedLayoutINS4_7SwizzleILi2ELi4ELi3EEENS4_18smem_ptr_flag_bitsILi16EEENSV_INS5_IJNSA_ILi8EEESI_EEENS5_IJSI_SC_EEEEEEEvNS4_8identityENS4_23SM90_TMA_LOAD_MULTICASTES1C_vS1D_EENS_8epilogue10collective6detail29Sm90TmaWarpSpecializedAdapterINS1H_15DefaultEpilogueISK_SL_SL_NS1G_6thread17LinearCombinationISK_Li1EffLNS1L_9ScaleType4KindE0ELNS_15FloatRoundStyleE2ESK_EENS1_15EpilogueDefaultEEEEEvvEEEEvNT_6ParamsE,"a",@progbits
	.sectionflags	@""
	.align	4
.nv.constant0._ZN7cutlass13device_kernelINS_4gemm6kernel13GemmUniversalIN4cute5tupleIJiiiiEEENS1_10collective13CollectiveMmaINS1_34MainloopSm90TmaGmmaWarpSpecializedILi12ENS5_IJNS4_1CILi2EEENSA_ILi1EEESC_EEENS1_35KernelTmaWarpSpecializedCooperativeEEENS5_IJNSA_ILi128EEENSA_ILi160EEENSA_ILi32EEEEEENS_6half_tENS5_IJlSC_lEEESK_SL_NS4_8TiledMMAINS4_8MMA_AtomIJNS4_4SM904GMMA25MMA_64x32x16_F32F16F16_SSILNSP_5MajorE0ELSR_0ELNSP_7ScaleInE1ELSS_1EEEEEENS4_6LayoutISD_NS5_IJSC_NSA_ILi0EEESW_EEEEENS5_IJNS4_10UnderscoreESZ_SZ_EEEEENS4_13SM90_TMA_LOADENS4_14ComposedLayoutINS4_7SwizzleILi2ELi4ELi3EEENS4_18smem_ptr_flag_bitsILi16EEENSV_INS5_IJNSA_ILi8EEESI_EEENS5_IJSI_SC_EEEEEEEvNS4_8identityENS4_23SM90_TMA_LOAD_MULTICASTES1C_vS1D_EENS_8epilogue10collective6detail29Sm90TmaWarpSpecializedAdapterINS1H_15DefaultEpilogueISK_SL_SL_NS1G_6thread17LinearCombinationISK_Li1EffLNS1L_9ScaleType4KindE0ELNS_15FloatRoundStyleE2ESK_EENS1_15EpilogueDefaultEEEEEvvEEEEvNT_6ParamsE:
	.zero		1664


//--------------------- SYMBOLS --------------------------

	.type		.nv.reservedSmem.offset0,@object
	.size		.nv.reservedSmem.offset0,0x4
	.type		__assertfail,@function
